	.target	sm_90a

	.elftype	@"ET_EXEC"


//--------------------- .note.nv.tkinfo           --------------------------
	.section	.note.nv.tkinfo,"",@"SHT_NOTE"
	.sectionflags	@"SHF_NOTE_NV_TKINFO"
	.tkinfo
        /*0018*/ 	.word	0x00000002
        /*0030*/ 	.string	""
        /*0030*/ 	.string	"ptxas"
        /*0030*/ 	.string	"Cuda compilation tools, release 13.0, V13.0.88"
        /*0030*/ 	.string	"Build cuda_13.0.r13.0/compiler.36424714_0"
        /*0030*/ 	.string	"-arch sm_90a -m 64 "



//--------------------- .note.nv.cuinfo           --------------------------
	.section	.note.nv.cuinfo,"",@"SHT_NOTE"
	.sectionflags	@"SHF_NOTE_NV_CUINFO"
        /*0018*/ 	.short	0x0002
        /*001a*/ 	.short	0x005a
        /*001c*/ 	.short	0x0082
	.zero		2


//--------------------- .nv.info                  --------------------------
	.section	.nv.info,"",@"SHT_CUDA_INFO"
	.align	4


	//----- nvinfo : EIATTR_REGCOUNT
	.align		4
        /*0000*/ 	.byte	0x04, 0x2f
        /*0002*/ 	.short	(.L_16 - .L_15)
	.align		4
.L_15:
        /*0004*/ 	.word	index@(_ZN7cutlass13device_kernelINS_4fmha6kernel28FmhaKernelTmaWarpSpecializedINS1_10collective30FmhaMainloopTmaWarpSpecializedINS_6half_tEffN4cute5tupleIJNS7_1CILi128EEENS9_ILi256EEENS9_ILi160EEEEEENS8_IJiNS9_ILi1EEENS8_IJiiEEEEEESG_SG_NS4_13DefaultFusionEJEEENS4_15FmhaFwdEpilogueIS6_fNS8_IJNS9_ILi64EEESC_SB_EEEEENS2_23IndividualTileSchedulerEJEEEEEvNT_6ParamsE)
        /*0008*/ 	.word	0x000000a8


	//----- nvinfo : EIATTR_FRAME_SIZE
	.align		4
.L_16:
        /*000c*/ 	.byte	0x04, 0x11
        /*000e*/ 	.short	(.L_18 - .L_17)
	.align		4
.L_17:
        /*0010*/ 	.word	index@($__internal_0_$__cuda_sm20_rcp_rn_f32_slowpath)
        /*0014*/ 	.word	0x00000000


	//----- nvinfo : EIATTR_FRAME_SIZE
	.align		4
.L_18:
        /*0018*/ 	.byte	0x04, 0x11
        /*001a*/ 	.short	(.L_20 - .L_19)
	.align		4
.L_19:
        /*001c*/ 	.word	index@(_ZN7cutlass13device_kernelINS_4fmha6kernel28FmhaKernelTmaWarpSpecializedINS1_10collective30FmhaMainloopTmaWarpSpecializedINS_6half_tEffN4cute5tupleIJNS7_1CILi128EEENS9_ILi256EEENS9_ILi160EEEEEENS8_IJiNS9_ILi1EEENS8_IJiiEEEEEESG_SG_NS4_13DefaultFusionEJEEENS4_15FmhaFwdEpilogueIS6_fNS8_IJNS9_ILi64EEESC_SB_EEEEENS2_23IndividualTileSchedulerEJEEEEEvNT_6ParamsE)
        /*0020*/ 	.word	0x00000000


	//----- nvinfo : EIATTR_MIN_STACK_SIZE
	.align		4
.L_20:
        /*0024*/ 	.byte	0x04, 0x12
        /*0026*/ 	.short	(.L_22 - .L_21)
	.align		4
.L_21:
        /*0028*/ 	.word	index@(_ZN7cutlass13device_kernelINS_4fmha6kernel28FmhaKernelTmaWarpSpecializedINS1_10collective30FmhaMainloopTmaWarpSpecializedINS_6half_tEffN4cute5tupleIJNS7_1CILi128EEENS9_ILi256EEENS9_ILi160EEEEEENS8_IJiNS9_ILi1EEENS8_IJiiEEEEEESG_SG_NS4_13DefaultFusionEJEEENS4_15FmhaFwdEpilogueIS6_fNS8_IJNS9_ILi64EEESC_SB_EEEEENS2_23IndividualTileSchedulerEJEEEEEvNT_6ParamsE)
        /*002c*/ 	.word	0x00000000
.L_22:


//--------------------- .nv.compat                --------------------------
	.section	.nv.compat,"",@"SHT_CUDA_COMPAT_INFO"
	.align	4
        /*0000*/ 	.byte	0x02, 0x09, 0x01, 0x00, 0x02, 0x02, 0x04, 0x00, 0x02, 0x05, 0x05, 0x00, 0x03, 0x07, 0x01, 0x01
        /*0010*/ 	.byte	0x02, 0x03, 0x01, 0x00, 0x02, 0x06, 0x01, 0x00, 0x04, 0x0b, 0x08, 0x00, 0x00, 0x00, 0x00, 0x00
        /*0020*/ 	.byte	0x00, 0x00, 0x00, 0x00


//--------------------- .nv.info._ZN7cutlass13device_kernelINS_4fmha6kernel28FmhaKernelTmaWarpSpecializedINS1_10collective30FmhaMainloopTmaWarpSpecializedINS_6half_tEffN4cute5tupleIJNS7_1CILi128EEENS9_ILi256EEENS9_ILi160EEEEEENS8_IJiNS9_ILi1EEENS8_IJiiEEEEEESG_SG_NS4_13DefaultFusionEJEEENS4_15FmhaFwdEpilogueIS6_fNS8_IJNS9_ILi64EEESC_SB_EEEEENS2_23IndividualTileSchedulerEJEEEEEvNT_6ParamsE --------------------------
	.section	.nv.info._ZN7cutlass13device_kernelINS_4fmha6kernel28FmhaKernelTmaWarpSpecializedINS1_10collective30FmhaMainloopTmaWarpSpecializedINS_6half_tEffN4cute5tupleIJNS7_1CILi128EEENS9_ILi256EEENS9_ILi160EEEEEENS8_IJiNS9_ILi1EEENS8_IJiiEEEEEESG_SG_NS4_13DefaultFusionEJEEENS4_15FmhaFwdEpilogueIS6_fNS8_IJNS9_ILi64EEESC_SB_EEEEENS2_23IndividualTileSchedulerEJEEEEEvNT_6ParamsE,"",@"SHT_CUDA_INFO"
	.sectionflags	@""
	.align	4


	//----- nvinfo : EIATTR_CUDA_API_VERSION
	.align		4
        /*0000*/ 	.byte	0x04, 0x37
        /*0002*/ 	.short	(.L_24 - .L_23)
.L_23:
        /*0004*/ 	.word	0x00000082


	//----- nvinfo : EIATTR_KPARAM_INFO
	.align		4
.L_24:
        /*0008*/ 	.byte	0x04, 0x17
        /*000a*/ 	.short	(.L_26 - .L_25)
.L_25:
        /*000c*/ 	.word	0x00000000
        /*0010*/ 	.short	0x0000
        /*0012*/ 	.short	0x0070
        /*0014*/ 	.byte	0x00, 0xf0, 0x01, 0x20


	//----- nvinfo : EIATTR_SPARSE_MMA_MASK
	.align		4
.L_26:
        /*0018*/ 	.byte	0x03, 0x50
        /*001a*/ 	.short	0x0000


	//----- nvinfo : EIATTR_MAXREG_COUNT
	.align		4
        /*001c*/ 	.byte	0x03, 0x1b
        /*001e*/ 	.short	0x00a8


	//----- nvinfo : EIATTR_NUM_BARRIERS
	.align		4
        /*0020*/ 	.byte	0x02, 0x4c
        /*0022*/ 	.byte	0x02
	.zero		1


	//----- nvinfo : EIATTR_EXTERNS
	.align		4
        /*0024*/ 	.byte	0x04, 0x0f
        /*0026*/ 	.short	(.L_28 - .L_27)


	//   ....[0]....
	.align		4
.L_27:
        /*0028*/ 	.word	index@(__assertfail)


	//----- nvinfo : EIATTR_MERCURY_ISA_VERSION
	.align		4
.L_28:
        /*002c*/ 	.byte	0x03, 0x5f
        /*002e*/ 	.short	0x0101


	//----- nvinfo : EIATTR_INT_WARP_WIDE_INSTR_OFFSETS
	.align		4
        /*0030*/ 	.byte	0x04, 0x31
        /*0032*/ 	.short	(.L_30 - .L_29)


	//   ....[0]....
.L_29:
        /*0034*/ 	.word	0x000006f0


	//   ....[1]....
        /*0038*/ 	.word	0x00000700


	//   ....[2]....
        /*003c*/ 	.word	0x00000710


	//   ....[3]....
        /*0040*/ 	.word	0x00000720


	//   ....[4]....
        /*0044*/ 	.word	0x00000790


	//----- nvinfo : EIATTR_COOP_GROUP_MASK_REGIDS
	.align		4
.L_30:
        /*0048*/ 	.byte	0x04, 0x29
        /*004a*/ 	.short	(.L_32 - .L_31)


	//   ....[0]....
.L_31:
        /*004c*/ 	.word	0xffffffff


	//   ....[1]....
        /*0050*/ 	.word	0xffffffff


	//   ....[2]....
        /*0054*/ 	.word	0xffffffff


	//   ....[3]....
        /*0058*/ 	.word	0xffffffff


	//   ....[4]....
        /*005c*/ 	.word	0xffffffff


	//   ....[5]....
        /*0060*/ 	.word	0xffffffff


	//   ....[6]....
        /*0064*/ 	.word	0xffffffff


	//   ....[7]....
        /*0068*/ 	.word	0xffffffff


	//   ....[8]....
        /*006c*/ 	.word	0xffffffff


	//   ....[9]....
        /*0070*/ 	.word	0xffffffff


	//   ....[10]....
        /*0074*/ 	.word	0xffffffff


	//   ....[11]....
        /*0078*/ 	.word	0xffffffff


	//   ....[12]....
        /*007c*/ 	.word	0xffffffff


	//   ....[13]....
        /*0080*/ 	.word	0xffffffff


	//   ....[14]....
        /*0084*/ 	.word	0xffffffff


	//   ....[15]....
        /*0088*/ 	.word	0xffffffff


	//   ....[16]....
        /*008c*/ 	.word	0xffffffff


	//   ....[17]....
        /*0090*/ 	.word	0xffffffff


	//----- nvinfo : EIATTR_COOP_GROUP_INSTR_OFFSETS
	.align		4
.L_32:
        /*0094*/ 	.byte	0x04, 0x28
        /*0096*/ 	.short	(.L_34 - .L_33)


	//   ....[0]....
.L_33:
        /*0098*/ 	.word	0x00000050


	//   ....[1]....
        /*009c*/ 	.word	0x00000080


	//   ....[2]....
        /*00a0*/ 	.word	0x000001b0


	//   ....[3]....
        /*00a4*/ 	.word	0x00000370


	//   ....[4]....
        /*00a8*/ 	.word	0x00000530


	//   ....[5]....
        /*00ac*/ 	.word	0x00000690


	//   ....[6]....
        /*00b0*/ 	.word	0x00001b90


	//   ....[7]....
        /*00b4*/ 	.word	0x00001c20


	//   ....[8]....
        /*00b8*/ 	.word	0x00001c70


	//   ....[9]....
        /*00bc*/ 	.word	0x00001d40


	//   ....[10]....
        /*00c0*/ 	.word	0x00007be0


	//   ....[11]....
        /*00c4*/ 	.word	0x00007c10


	//   ....[12]....
        /*00c8*/ 	.word	0x00009110


	//   ....[13]....
        /*00cc*/ 	.word	0x00009230


	//   ....[14]....
        /*00d0*/ 	.word	0x0000d5f0


	//   ....[15]....
        /*00d4*/ 	.word	0x0000d620


	//   ....[16]....
        /*00d8*/ 	.word	0x0000d670


	//   ....[17]....
        /*00dc*/ 	.word	0x0000d680


	//----- nvinfo : EIATTR_REG_RECONFIG
	.align		4
.L_34:
        /*00e0*/ 	.byte	0x01, 0x54
	.zero		2


	//----- nvinfo : EIATTR_SYSCALL_OFFSETS
	.align		4
        /*00e4*/ 	.byte	0x04, 0x46
        /*00e6*/ 	.short	(.L_36 - .L_35)


	//   ....[0]....
.L_35:
        /*00e8*/ 	.word	0x0000e360


	//   ....[1]....
        /*00ec*/ 	.word	0x0000e4c0


	//----- nvinfo : EIATTR_MBARRIER_INSTR_OFFSETS
	.align		4
.L_36:
        /*00f0*/ 	.byte	0x04, 0x39
        /*00f2*/ 	.short	(.L_38 - .L_37)


	//   ....[0]....
.L_37:
        /*00f4*/ 	.word	0x00000320
        /*00f8*/ 	.word	0x000000ff
        /*00fc*/ 	.word	0x0006e050
        /*0100*/ 	.short	0x0100
        /*0102*/ 	.byte	0x0b
	.zero		1


	//   ....[1]....
        /*0104*/ 	.word	0x00000330
        /*0108*/ 	.word	0x000000ff
        /*010c*/ 	.word	0x0006e060
        /*0110*/ 	.short	0x0100
        /*0112*/ 	.byte	0x0b
	.zero		1


	//   ....[2]....
        /*0114*/ 	.word	0x00000340
        /*0118*/ 	.word	0x000000ff
        /*011c*/ 	.word	0x0006e058
        /*0120*/ 	.short	0x0100
        /*0122*/ 	.byte	0x0b
	.zero		1


	//   ....[3]....
        /*0124*/ 	.word	0x00000350
        /*0128*/ 	.word	0x000000ff
        /*012c*/ 	.word	0x0006e068
        /*0130*/ 	.short	0x0100
        /*0132*/ 	.byte	0x0b
	.zero		1


	//   ....[4]....
        /*0134*/ 	.word	0x00000480
        /*0138*/ 	.word	0x000000ff
        /*013c*/ 	.word	0x0006e000
        /*0140*/ 	.short	0x0100
        /*0142*/ 	.byte	0x0b
	.zero		1


	//   ....[5]....
        /*0144*/ 	.word	0x00000490
        /*0148*/ 	.word	0x000000ff
        /*014c*/ 	.word	0x0006e028
        /*0150*/ 	.short	0x0100
        /*0152*/ 	.byte	0x0b
	.zero		1


	//   ....[6]....
        /*0154*/ 	.word	0x000004a0
        /*0158*/ 	.word	0x000000ff
        /*015c*/ 	.word	0x0006e008
        /*0160*/ 	.short	0x0100
        /*0162*/ 	.byte	0x0b
	.zero		1


	//   ....[7]....
        /*0164*/ 	.word	0x000004b0
        /*0168*/ 	.word	0x000000ff
        /*016c*/ 	.word	0x0006e030
        /*0170*/ 	.short	0x0100
        /*0172*/ 	.byte	0x0b
	.zero		1


	//   ....[8]....
        /*0174*/ 	.word	0x000004c0
        /*0178*/ 	.word	0x000000ff
        /*017c*/ 	.word	0x0006e010
        /*0180*/ 	.short	0x0100
        /*0182*/ 	.byte	0x0b
	.zero		1


	//   ....[9]....
        /*0184*/ 	.word	0x000004d0
        /*0188*/ 	.word	0x000000ff
        /*018c*/ 	.word	0x0006e038
        /*0190*/ 	.short	0x0100
        /*0192*/ 	.byte	0x0b
	.zero		1


	//   ....[10]....
        /*0194*/ 	.word	0x000004e0
        /*0198*/ 	.word	0x000000ff
        /*019c*/ 	.word	0x0006e018
        /*01a0*/ 	.short	0x0100
        /*01a2*/ 	.byte	0x0b
	.zero		1


	//   ....[11]....
        /*01a4*/ 	.word	0x000004f0
        /*01a8*/ 	.word	0x000000ff
        /*01ac*/ 	.word	0x0006e040
        /*01b0*/ 	.short	0x0100
        /*01b2*/ 	.byte	0x0b
	.zero		1


	//   ....[12]....
        /*01b4*/ 	.word	0x00000500
        /*01b8*/ 	.word	0x000000ff
        /*01bc*/ 	.word	0x0006e020
        /*01c0*/ 	.short	0x0100
        /*01c2*/ 	.byte	0x0b
	.zero		1


	//   ....[13]....
        /*01c4*/ 	.word	0x00000510
        /*01c8*/ 	.word	0x000000ff
        /*01cc*/ 	.word	0x0006e048
        /*01d0*/ 	.short	0x0100
        /*01d2*/ 	.byte	0x0b
	.zero		1


	//   ....[14]....
        /*01d4*/ 	.word	0x00000640
        /*01d8*/ 	.word	0x000000ff
        /*01dc*/ 	.word	0x0006e070
        /*01e0*/ 	.short	0x0100
        /*01e2*/ 	.byte	0x0b
	.zero		1


	//   ....[15]....
        /*01e4*/ 	.word	0x00000650
        /*01e8*/ 	.word	0x000000ff
        /*01ec*/ 	.word	0x0006e080
        /*01f0*/ 	.short	0x0100
        /*01f2*/ 	.byte	0x0b
	.zero		1


	//   ....[16]....
        /*01f4*/ 	.word	0x00000660
        /*01f8*/ 	.word	0x000000ff
        /*01fc*/ 	.word	0x0006e078
        /*0200*/ 	.short	0x0100
        /*0202*/ 	.byte	0x0b
	.zero		1


	//   ....[17]....
        /*0204*/ 	.word	0x00000670
        /*0208*/ 	.word	0x000000ff
        /*020c*/ 	.word	0x0006e088
        /*0210*/ 	.short	0x0100
        /*0212*/ 	.byte	0x0b
	.zero		1


	//   ....[18]....
        /*0214*/ 	.word	0x000007b0
        /*0218*/ 	.word	0x000000ff
        /*021c*/ 	.word	0x0006e090
        /*0220*/ 	.short	0x0100
        /*0222*/ 	.byte	0x08
	.zero		1


	//   ....[19]....
        /*0224*/ 	.word	0x000007c0
        /*0228*/ 	.word	0x000000ff
        /*022c*/ 	.word	0x0006e098
        /*0230*/ 	.short	0x0100
        /*0232*/ 	.byte	0x08
	.zero		1


	//   ....[20]....
        /*0234*/ 	.word	0x000007d0
        /*0238*/ 	.word	0x000000ff
        /*023c*/ 	.word	0x0006e0a0
        /*0240*/ 	.short	0x0100
        /*0242*/ 	.byte	0x08
	.zero		1


	//   ....[21]....
        /*0244*/ 	.word	0x000007e0
        /*0248*/ 	.word	0x000000ff
        /*024c*/ 	.word	0x0006e0a8
        /*0250*/ 	.short	0x0100
        /*0252*/ 	.byte	0x08
	.zero		1


	//   ....[22]....
        /*0254*/ 	.word	0x000008e0
        /*0258*/ 	.word	0x000000ff
        /*025c*/ 	.word	0x0006e0c0
        /*0260*/ 	.short	0x0100
        /*0262*/ 	.byte	0x0b
	.zero		1


	//   ....[23]....
        /*0264*/ 	.word	0x000008f0
        /*0268*/ 	.word	0x000000ff
        /*026c*/ 	.word	0x0006e0e0
        /*0270*/ 	.short	0x0100
        /*0272*/ 	.byte	0x0b
	.zero		1


	//   ....[24]....
        /*0274*/ 	.word	0x00000900
        /*0278*/ 	.word	0x000000ff
        /*027c*/ 	.word	0x0006e0c8
        /*0280*/ 	.short	0x0100
        /*0282*/ 	.byte	0x0b
	.zero		1


	//   ....[25]....
        /*0284*/ 	.word	0x00000910
        /*0288*/ 	.word	0x000000ff
        /*028c*/ 	.word	0x0006e0e8
        /*0290*/ 	.short	0x0100
        /*0292*/ 	.byte	0x0b
	.zero		1


	//   ....[26]....
        /*0294*/ 	.word	0x00000920
        /*0298*/ 	.word	0x000000ff
        /*029c*/ 	.word	0x0006e0d0
        /*02a0*/ 	.short	0x0100
        /*02a2*/ 	.byte	0x0b
	.zero		1


	//   ....[27]....
        /*02a4*/ 	.word	0x00000930
        /*02a8*/ 	.word	0x000000ff
        /*02ac*/ 	.word	0x0006e0f0
        /*02b0*/ 	.short	0x0100
        /*02b2*/ 	.byte	0x0b
	.zero		1


	//   ....[28]....
        /*02b4*/ 	.word	0x00000940
        /*02b8*/ 	.word	0x000000ff
        /*02bc*/ 	.word	0x0006e0d8
        /*02c0*/ 	.short	0x0100
        /*02c2*/ 	.byte	0x0b
	.zero		1


	//   ....[29]....
        /*02c4*/ 	.word	0x00000950
        /*02c8*/ 	.word	0x000000ff
        /*02cc*/ 	.word	0x0006e0f8
        /*02d0*/ 	.short	0x0100
        /*02d2*/ 	.byte	0x0b
	.zero		1


	//   ....[30]....
        /*02d4*/ 	.word	0x00000d50
        /*02d8*/ 	.word	0x000000ff
        /*02dc*/ 	.word	0x0006e050
        /*02e0*/ 	.short	0x010a
        /*02e2*/ 	.byte	0x08
	.zero		1


	//   ....[31]....
        /*02e4*/ 	.word	0x00000dc0
        /*02e8*/ 	.word	0x000000ff
        /*02ec*/ 	.word	0x0006e000
        /*02f0*/ 	.short	0x010a
        /*02f2*/ 	.byte	0x24
	.zero		1


	//   ....[32]....
        /*02f4*/ 	.word	0x00000e30
        /*02f8*/ 	.word	0x000000ff
        /*02fc*/ 	.word	0x00000000
        /*0300*/ 	.short	0x010a
        /*0302*/ 	.byte	0x05
	.zero		1


	//   ....[33]....
        /*0304*/ 	.word	0x000054f0
        /*0308*/ 	.word	0x00000004
        /*030c*/ 	.word	0x00000000
        /*0310*/ 	.short	0x0101
        /*0312*/ 	.byte	0x0b
	.zero		1


	//   ....[34]....
        /*0314*/ 	.word	0x000058c0
        /*0318*/ 	.word	0x000000ff
        /*031c*/ 	.word	0x0006e008
        /*0320*/ 	.short	0x010a
        /*0322*/ 	.byte	0x24
	.zero		1


	//   ....[35]....
        /*0324*/ 	.word	0x00007250
        /*0328*/ 	.word	0x000000ff
        /*032c*/ 	.word	0x00000000
        /*0330*/ 	.short	0x0101
        /*0332*/ 	.byte	0x0a
	.zero		1


	//   ....[36]....
        /*0334*/ 	.word	0x000073a0
        /*0338*/ 	.word	0x000000ff
        /*033c*/ 	.word	0x0006e000
        /*0340*/ 	.short	0x010a
        /*0342*/ 	.byte	0x0a
	.zero		1


	//   ....[37]....
        /*0344*/ 	.word	0x0000b4f0
        /*0348*/ 	.word	0x000000ff
        /*034c*/ 	.word	0x0006e000
        /*0350*/ 	.short	0x010a
        /*0352*/ 	.byte	0x0b
	.zero		1


	//   ....[38]....
        /*0354*/ 	.word	0x0000bac0
        /*0358*/ 	.word	0x000000ff
        /*035c*/ 	.word	0x0006e000
        /*0360*/ 	.short	0x010a
        /*0362*/ 	.byte	0x0b
	.zero		1


	//   ....[39]....
        /*0364*/ 	.word	0x0000d440
        /*0368*/ 	.word	0x000000ff
        /*036c*/ 	.word	0x00000000
        /*0370*/ 	.short	0x0101
        /*0372*/ 	.byte	0x0b
	.zero		1


	//   ....[40]....
        /*0374*/ 	.word	0x0000d4f0
        /*0378*/ 	.word	0x000000ff
        /*037c*/ 	.word	0x00000000
        /*0380*/ 	.short	0x0101
        /*0382*/ 	.byte	0x04
	.zero		1


	//   ....[41]....
        /*0384*/ 	.word	0x0000dd90
        /*0388*/ 	.word	0x000000ff
        /*038c*/ 	.word	0x0006e098
        /*0390*/ 	.short	0x010a
        /*0392*/ 	.byte	0x04
	.zero		1


	//   ....[42]....
        /*0394*/ 	.word	0x0000f5c0
        /*0398*/ 	.word	0x00000000
        /*039c*/ 	.word	0x0006e090
        /*03a0*/ 	.short	0x0101
        /*03a2*/ 	.byte	0x24
	.zero		1


	//   ....[43]....
        /*03a4*/ 	.word	0x0000f710
        /*03a8*/ 	.word	0x00000003
        /*03ac*/ 	.word	0x0006e060
        /*03b0*/ 	.short	0x010a
        /*03b2*/ 	.byte	0x3f
	.zero		1


	//   ....[44]....
        /*03b4*/ 	.word	0x0000fb10
        /*03b8*/ 	.word	0x00000005
        /*03bc*/ 	.word	0x0006e028
        /*03c0*/ 	.short	0x010a
        /*03c2*/ 	.byte	0x3f
	.zero		1


	//   ....[45]....
        /*03c4*/ 	.word	0x0000ff10
        /*03c8*/ 	.word	0x00000004
        /*03cc*/ 	.word	0x0006e060
        /*03d0*/ 	.short	0x010a
        /*03d2*/ 	.byte	0x3f
	.zero		1


	//   ....[46]....
        /*03d4*/ 	.word	0x00010340
        /*03d8*/ 	.word	0x00000003
        /*03dc*/ 	.word	0x0006e028
        /*03e0*/ 	.short	0x010a
        /*03e2*/ 	.byte	0x3f
	.zero		1


	//   ....[47]....
        /*03e4*/ 	.word	0x00010830
        /*03e8*/ 	.word	0x00000006
        /*03ec*/ 	.word	0x0006e028
        /*03f0*/ 	.short	0x010a
        /*03f2*/ 	.byte	0x3f
	.zero		1


	//   ....[48]....
        /*03f4*/ 	.word	0x00010c60
        /*03f8*/ 	.word	0x00000006
        /*03fc*/ 	.word	0x0006e028
        /*0400*/ 	.short	0x010a
        /*0402*/ 	.byte	0x3f
	.zero		1


	//   ....[49]....
        /*0404*/ 	.word	0x00011080
        /*0408*/ 	.word	0x00000003
        /*040c*/ 	.word	0x0006e050
        /*0410*/ 	.short	0x010a
        /*0412*/ 	.byte	0x3f
	.zero		1


	//   ....[50]....
        /*0414*/ 	.word	0x000110e0
        /*0418*/ 	.word	0x00000000
        /*041c*/ 	.word	0x0006e000
        /*0420*/ 	.short	0x010a
        /*0422*/ 	.byte	0x3f
	.zero		1


	//   ....[51]....
        /*0424*/ 	.word	0x00011140
        /*0428*/ 	.word	0x00000003
        /*042c*/ 	.word	0x00000000
        /*0430*/ 	.short	0x010a
        /*0432*/ 	.byte	0x3f
	.zero		1


	//   ....[52]....
        /*0434*/ 	.word	0x000111a0
        /*0438*/ 	.word	0x00000008
        /*043c*/ 	.word	0x0006e008
        /*0440*/ 	.short	0x010a
        /*0442*/ 	.byte	0x3f
	.zero		1


	//   ....[53]....
        /*0444*/ 	.word	0x00011200
        /*0448*/ 	.word	0x0000000b
        /*044c*/ 	.word	0x0006e000
        /*0450*/ 	.short	0x010a
        /*0452*/ 	.byte	0x3f
	.zero		1


	//   ....[54]....
        /*0454*/ 	.word	0x00011260
        /*0458*/ 	.word	0x00000008
        /*045c*/ 	.word	0x0006e000
        /*0460*/ 	.short	0x010a
        /*0462*/ 	.byte	0x3f
	.zero		1


	//   ....[55]....
        /*0464*/ 	.word	0x000112c0
        /*0468*/ 	.word	0x00000003
        /*046c*/ 	.word	0x0006e098
        /*0470*/ 	.short	0x010a
        /*0472*/ 	.byte	0x3f
	.zero		1


	//   ....[56]....
        /*0474*/ 	.word	0x00011310
        /*0478*/ 	.word	0x00000003
        /*047c*/ 	.word	0x0006e060
        /*0480*/ 	.short	0x010a
        /*0482*/ 	.byte	0x3f
	.zero		1


	//   ....[57]....
        /*0484*/ 	.word	0x00011360
        /*0488*/ 	.word	0x00000005
        /*048c*/ 	.word	0x0006e028
        /*0490*/ 	.short	0x010a
        /*0492*/ 	.byte	0x3f
	.zero		1


	//   ....[58]....
        /*0494*/ 	.word	0x000113b0
        /*0498*/ 	.word	0x00000004
        /*049c*/ 	.word	0x0006e060
        /*04a0*/ 	.short	0x010a
        /*04a2*/ 	.byte	0x3f
	.zero		1


	//   ....[59]....
        /*04a4*/ 	.word	0x00011400
        /*04a8*/ 	.word	0x00000003
        /*04ac*/ 	.word	0x0006e028
        /*04b0*/ 	.short	0x010a
        /*04b2*/ 	.byte	0x3f
	.zero		1


	//   ....[60]....
        /*04b4*/ 	.word	0x00011450
        /*04b8*/ 	.word	0x00000006
        /*04bc*/ 	.word	0x0006e028
        /*04c0*/ 	.short	0x010a
        /*04c2*/ 	.byte	0x3f
	.zero		1


	//   ....[61]....
        /*04c4*/ 	.word	0x000114a0
        /*04c8*/ 	.word	0x00000006
        /*04cc*/ 	.word	0x0006e028
        /*04d0*/ 	.short	0x010a
        /*04d2*/ 	.byte	0x3f
	.zero		1


	//----- nvinfo : EIATTR_NUM_MBARRIERS
	.align		4
.L_38:
        /*04d4*/ 	.byte	0x03, 0x38
        /*04d6*/ 	.short	0x001e


	//----- nvinfo : EIATTR_EXIT_INSTR_OFFSETS
	.align		4
        /*04d8*/ 	.byte	0x04, 0x1c
        /*04da*/ 	.short	(.L_40 - .L_39)


	//   ....[0]....
.L_39:
        /*04dc*/ 	.word	0x000009f0


	//   ....[1]....
        /*04e0*/ 	.word	0x0000f5d0


	//   ....[2]....
        /*04e4*/ 	.word	0x0000f610


	//   ....[3]....
        /*04e8*/ 	.word	0x00010700


	//   ....[4]....
        /*04ec*/ 	.word	0x00011060


	//----- nvinfo : EIATTR_MAX_THREADS
	.align		4
.L_40:
        /*04f0*/ 	.byte	0x04, 0x05
        /*04f2*/ 	.short	(.L_42 - .L_41)
.L_41:
        /*04f4*/ 	.word	0x00000180
        /*04f8*/ 	.word	0x00000001
        /*04fc*/ 	.word	0x00000001


	//----- nvinfo : EIATTR_CRS_STACK_SIZE
	.align		4
.L_42:
        /*0500*/ 	.byte	0x04, 0x1e
        /*0502*/ 	.short	(.L_44 - .L_43)
.L_43:
        /*0504*/ 	.word	0x00000000


	//----- nvinfo : EIATTR_CBANK_PARAM_SIZE
	.align		4
.L_44:
        /*0508*/ 	.byte	0x03, 0x19
        /*050a*/ 	.short	0x0870


	//----- nvinfo : EIATTR_PARAM_CBANK
	.align		4
        /*050c*/ 	.byte	0x04, 0x0a
        /*050e*/ 	.short	(.L_46 - .L_45)
	.align		4
.L_45:
        /*0510*/ 	.word	index@(.nv.constant0._ZN7cutlass13device_kernelINS_4fmha6kernel28FmhaKernelTmaWarpSpecializedINS1_10collective30FmhaMainloopTmaWarpSpecializedINS_6half_tEffN4cute5tupleIJNS7_1CILi128EEENS9_ILi256EEENS9_ILi160EEEEEENS8_IJiNS9_ILi1EEENS8_IJiiEEEEEESG_SG_NS4_13DefaultFusionEJEEENS4_15FmhaFwdEpilogueIS6_fNS8_IJNS9_ILi64EEESC_SB_EEEEENS2_23IndividualTileSchedulerEJEEEEEvNT_6ParamsE)
        /*0514*/ 	.short	0x0210
        /*0516*/ 	.short	0x0870


	//----- nvinfo : EIATTR_SW_WAR
	.align		4
.L_46:
        /*0518*/ 	.byte	0x04, 0x36
        /*051a*/ 	.short	(.L_48 - .L_47)
.L_47:
        /*051c*/ 	.word	0x00000008
.L_48:


//--------------------- .nv.callgraph             --------------------------
	.section	.nv.callgraph,"",@"SHT_CUDA_CALLGRAPH"
	.align	4
	.sectionentsize	8
	.align		4
        /*0000*/ 	.word	0x00000000
	.align		4
        /*0004*/ 	.word	0xffffffff
	.align		4
        /*0008*/ 	.word	index@(_ZN7cutlass13device_kernelINS_4fmha6kernel28FmhaKernelTmaWarpSpecializedINS1_10collective30FmhaMainloopTmaWarpSpecializedINS_6half_tEffN4cute5tupleIJNS7_1CILi128EEENS9_ILi256EEENS9_ILi160EEEEEENS8_IJiNS9_ILi1EEENS8_IJiiEEEEEESG_SG_NS4_13DefaultFusionEJEEENS4_15FmhaFwdEpilogueIS6_fNS8_IJNS9_ILi64EEESC_SB_EEEEENS2_23IndividualTileSchedulerEJEEEEEvNT_6ParamsE)
	.align		4
        /*000c*/ 	.word	index@(__assertfail)
	.align		4
        /*0010*/ 	.word	0x00000000
	.align		4
        /*0014*/ 	.word	0xfffffffe
	.align		4
        /*0018*/ 	.word	0x00000000
	.align		4
        /*001c*/ 	.word	0xfffffffd
	.align		4
        /*0020*/ 	.word	0x00000000
	.align		4
        /*0024*/ 	.word	0xfffffffc


//--------------------- .nv.constant4             --------------------------
	.section	.nv.constant4,"a",@progbits
	.align	8
	.align		8
.nv.constant4:
        /*0000*/ 	.dword	__assertfail
	.align		8
        /*0008*/ 	.dword	__unnamed_1
	.align		8
        /*0010*/ 	.dword	__unnamed_2
	.align		8
        /*0018*/ 	.dword	_ZN39_INTERNAL_7a798f48_4_k_cu_953c67d0_27904cuda3std3__45__cpo5beginE
	.align		8
        /*0020*/ 	.dword	_ZN39_INTERNAL_7a798f48_4_k_cu_953c67d0_27904cuda3std3__45__cpo3endE
	.align		8
        /*0028*/ 	.dword	_ZN39_INTERNAL_7a798f48_4_k_cu_953c67d0_27904cuda3std3__45__cpo6cbeginE
	.align		8
        /*0030*/ 	.dword	_ZN39_INTERNAL_7a798f48_4_k_cu_953c67d0_27904cuda3std3__45__cpo4cendE
	.align		8
        /*0038*/ 	.dword	_ZN39_INTERNAL_7a798f48_4_k_cu_953c67d0_27904cuda3std3__441_GLOBAL__N__7a798f48_4_k_cu_953c67d0_27906ignoreE
	.align		8
        /*0040*/ 	.dword	_ZN39_INTERNAL_7a798f48_4_k_cu_953c67d0_27904cuda3std3__419piecewise_constructE
	.align		8
        /*0048*/ 	.dword	_ZN39_INTERNAL_7a798f48_4_k_cu_953c67d0_27904cuda3std3__48in_placeE
	.align		8
        /*0050*/ 	.dword	_ZN39_INTERNAL_7a798f48_4_k_cu_953c67d0_27904cuda3std6ranges3__45__cpo4swapE
	.align		8
        /*0058*/ 	.dword	_ZN39_INTERNAL_7a798f48_4_k_cu_953c67d0_27904cuda3std6ranges3__45__cpo9iter_moveE
	.align		8
        /*0060*/ 	.dword	_ZN39_INTERNAL_7a798f48_4_k_cu_953c67d0_27904cute7productE
	.align		8
        /*0068*/ 	.dword	_ZN39_INTERNAL_7a798f48_4_k_cu_953c67d0_27904cute1_E
	.align		8
        /*0070*/ 	.dword	$str$24
	.align		8
        /*0078*/ 	.dword	$str$25


//--------------------- .text._ZN7cutlass13device_kernelINS_4fmha6kernel28FmhaKernelTmaWarpSpecializedINS1_10collective30FmhaMainloopTmaWarpSpecializedINS_6half_tEffN4cute5tupleIJNS7_1CILi128EEENS9_ILi256EEENS9_ILi160EEEEEENS8_IJiNS9_ILi1EEENS8_IJiiEEEEEESG_SG_NS4_13DefaultFusionEJEEENS4_15FmhaFwdEpilogueIS6_fNS8_IJNS9_ILi64EEESC_SB_EEEEENS2_23IndividualTileSchedulerEJEEEEEvNT_6ParamsE --------------------------
	.section	.text._ZN7cutlass13device_kernelINS_4fmha6kernel28FmhaKernelTmaWarpSpecializedINS1_10collective30FmhaMainloopTmaWarpSpecializedINS_6half_tEffN4cute5tupleIJNS7_1CILi128EEENS9_ILi256EEENS9_ILi160EEEEEENS8_IJiNS9_ILi1EEENS8_IJiiEEEEEESG_SG_NS4_13DefaultFusionEJEEENS4_15FmhaFwdEpilogueIS6_fNS8_IJNS9_ILi64EEESC_SB_EEEEENS2_23IndividualTileSchedulerEJEEEEEvNT_6ParamsE,"ax",@progbits
	.align	128
.text._ZN7cutlass13device_kernelINS_4fmha6kernel28FmhaKernelTmaWarpSpecializedINS1_10collective30FmhaMainloopTmaWarpSpecializedINS_6half_tEffN4cute5tupleIJNS7_1CILi128EEENS9_ILi256EEENS9_ILi160EEEEEENS8_IJiNS9_ILi1EEENS8_IJiiEEEEEESG_SG_NS4_13DefaultFusionEJEEENS4_15FmhaFwdEpilogueIS6_fNS8_IJNS9_ILi64EEESC_SB_EEEEENS2_23IndividualTileSchedulerEJEEEEEvNT_6ParamsE:
        .type           _ZN7cutlass13device_kernelINS_4fmha6kernel28FmhaKernelTmaWarpSpecializedINS1_10collective30FmhaMainloopTmaWarpSpecializedINS_6half_tEffN4cute5tupleIJNS7_1CILi128EEENS9_ILi256EEENS9_ILi160EEEEEENS8_IJiNS9_ILi1EEENS8_IJiiEEEEEESG_SG_NS4_13DefaultFusionEJEEENS4_15FmhaFwdEpilogueIS6_fNS8_IJNS9_ILi64EEESC_SB_EEEEENS2_23IndividualTileSchedulerEJEEEEEvNT_6ParamsE,@function
        .size           _ZN7cutlass13device_kernelINS_4fmha6kernel28FmhaKernelTmaWarpSpecializedINS1_10collective30FmhaMainloopTmaWarpSpecializedINS_6half_tEffN4cute5tupleIJNS7_1CILi128EEENS9_ILi256EEENS9_ILi160EEEEEENS8_IJiNS9_ILi1EEENS8_IJiiEEEEEESG_SG_NS4_13DefaultFusionEJEEENS4_15FmhaFwdEpilogueIS6_fNS8_IJNS9_ILi64EEESC_SB_EEEEENS2_23IndividualTileSchedulerEJEEEEEvNT_6ParamsE,(.L_x_112 - _ZN7cutlass13device_kernelINS_4fmha6kernel28FmhaKernelTmaWarpSpecializedINS1_10collective30FmhaMainloopTmaWarpSpecializedINS_6half_tEffN4cute5tupleIJNS7_1CILi128EEENS9_ILi256EEENS9_ILi160EEEEEENS8_IJiNS9_ILi1EEENS8_IJiiEEEEEESG_SG_NS4_13DefaultFusionEJEEENS4_15FmhaFwdEpilogueIS6_fNS8_IJNS9_ILi64EEESC_SB_EEEEENS2_23IndividualTileSchedulerEJEEEEEvNT_6ParamsE)
        .other          _ZN7cutlass13device_kernelINS_4fmha6kernel28FmhaKernelTmaWarpSpecializedINS1_10collective30FmhaMainloopTmaWarpSpecializedINS_6half_tEffN4cute5tupleIJNS7_1CILi128EEENS9_ILi256EEENS9_ILi160EEEEEENS8_IJiNS9_ILi1EEENS8_IJiiEEEEEESG_SG_NS4_13DefaultFusionEJEEENS4_15FmhaFwdEpilogueIS6_fNS8_IJNS9_ILi64EEESC_SB_EEEEENS2_23IndividualTileSchedulerEJEEEEEvNT_6ParamsE,@"STO_CUDA_ENTRY STV_DEFAULT"
_ZN7cutlass13device_kernelINS_4fmha6kernel28FmhaKernelTmaWarpSpecializedINS1_10collective30FmhaMainloopTmaWarpSpecializedINS_6half_tEffN4cute5tupleIJNS7_1CILi128EEENS9_ILi256EEENS9_ILi160EEEEEENS8_IJiNS9_ILi1EEENS8_IJiiEEEEEESG_SG_NS4_13DefaultFusionEJEEENS4_15FmhaFwdEpilogueIS6_fNS8_IJNS9_ILi64EEESC_SB_EEEEENS2_23IndividualTileSchedulerEJEEEEEvNT_6ParamsE:
[----:B------:R-:W1:Y:S01]  /*0000*/  LDC R1, c[0x0][0x28] ;  /* 0x00000a00ff017b82 */ /* 0x000e620000000800 */
[----:B------:R-:W2:Y:S01]  /*0010*/  S2R R6, SR_TID.X ;  /* 0x0000000000067919 */ /* 0x000ea20000002100 */
[----:B------:R-:W-:Y:S01]  /*0020*/  ELECT P1, URZ, PT ;  /* 0x00000000003f782f */ /* 0x000fe20003820000 */
[----:B------:R-:W-:Y:S01]  /*0030*/  BSSY B0, `(.L_x_0) ;  /* 0x0000017000007945 */ /* 0x000fe20003800000 */
[----:B--2---:R-:W-:-:S05]  /*0040*/  SHF.R.U32.HI R0, RZ, 0x5, R6 ;  /* 0x00000005ff007819 */ /* 0x004fca0000011606 */
[----:B------:R-:W2:Y:S02]  /*0050*/  SHFL.IDX PT, R2, R0, RZ, 0x1f ;  /* 0x00001fff00027589 */ /* 0x000ea400000e0000 */
[----:B--2---:R-:W-:Y:S02]  /*0060*/  R2UR UR4, R2 ;  /* 0x00000000020472ca */ /* 0x004fe400000e0000 */
[----:B------:R-:W-:-:S06]  /*0070*/  SHF.R.U32.HI R2, RZ, 0x7, R6 ;  /* 0x00000007ff027819 */ /* 0x000fcc0000011606 */
[----:B------:R-:W2:Y:S05]  /*0080*/  SHFL.IDX PT, R2, R2, RZ, 0x1f ;  /* 0x00001fff02027589 */ /* 0x000eaa00000e0000 */
[----:B------:R-:W-:Y:S02]  /*0090*/  USHF.R.S32.HI UR5, URZ, 0x1f, UR4 ;  /* 0x0000001f3f057899 */ /* 0x000fe40008011404 */
[----:B------:R-:W-:Y:S02]  /*00a0*/  ISETP.NE.OR P0, PT, RZ, UR4, !P1 ;  /* 0x00000004ff007c0c */ /* 0x000fe4000cf05670 */
[----:B------:R-:W-:-:S04]  /*00b0*/  ULEA.HI UR5, UR5, UR4, URZ, 0x2 ;  /* 0x0000000405057291 */ /* 0x000fc8000f8f103f */
[----:B------:R-:W-:-:S04]  /*00c0*/  ULOP3.LUT UR5, UR5, 0xfffffffc, URZ, 0xc0, !UPT ;  /* 0xfffffffc05057892 */ /* 0x000fc8000f8ec03f */
[----:B------:R-:W-:-:S03]  /*00d0*/  UIADD3 UR5, UR4, -UR5, URZ ;  /* 0x8000000504057290 */ /* 0x000fc6000fffe03f */
[----:B-1----:R-:W-:Y:S09]  /*00e0*/  @P0 BRA `(.L_x_1) ;  /* 0x00000000002c0947 */ /* 0x002ff20003800000 */
[----:B------:R-:W-:Y:S02]  /*00f0*/  ULDC.64 UR6, c[0x0][0x198] ;  /* 0x0000660000067ab9 */ /* 0x000fe40000000a00 */
[----:B------:R-:W-:Y:S02]  /*0100*/  UIADD3 UR8, UP0, UR6, 0xf0, URZ ;  /* 0x000000f006087890 */ /* 0x000fe4000ff1e03f */
[----:B------:R-:W-:Y:S02]  /*0110*/  UIADD3 UR10, UP1, UR6, 0x1f0, URZ ;  /* 0x000001f0060a7890 */ /* 0x000fe4000ff3e03f */
[----:B------:R-:W-:Y:S02]  /*0120*/  UIADD3 UR6, UP2, UR6, 0x2f0, URZ ;  /* 0x000002f006067890 */ /* 0x000fe4000ff5e03f */
[----:B------:R-:W-:Y:S02]  /*0130*/  UIADD3.X UR9, URZ, UR7, URZ, UP0, !UPT ;  /* 0x000000073f097290 */ /* 0x000fe400087fe43f */
[----:B------:R-:W-:-:S02]  /*0140*/  UIADD3.X UR11, URZ, UR7, URZ, UP1, !UPT ;  /* 0x000000073f0b7290 */ /* 0x000fc40008ffe43f */
[----:B------:R-:W-:-:S05]  /*0150*/  UIADD3.X UR7, URZ, UR7, URZ, UP2, !UPT ;  /* 0x000000073f077290 */ /* 0x000fca00097fe43f */
[----:B------:R1:W-:Y:S02]  /*0160*/  UTMACCTL.PF [UR8] ;  /* 0x00000000080079b9 */ /* 0x0003e40008040000 */
[----:B------:R1:W-:Y:S02]  /*0170*/  UTMACCTL.PF [UR10] ;  /* 0x000000000a0079b9 */ /* 0x0003e40008040000 */
[----:B------:R1:W-:Y:S02]  /*0180*/  UTMACCTL.PF [UR6] ;  /* 0x00000000060079b9 */ /* 0x0003e40008040000 */
[----:B-1----:R-:W-:Y:S01]  /*0190*/  NOP ;  /* 0x0000000000007918 */ /* 0x002fe20000000000 */
.L_x_1:
[----:B------:R-:W-:Y:S05]  /*01a0*/  BSYNC B0 ;  /* 0x0000000000007941 */ /* 0x000fea0003800000 */
.L_x_0:
[----:B------:R-:W1:Y:S01]  /*01b0*/  SHFL.IDX PT, R3, R0, RZ, 0x1f ;  /* 0x00001fff00037589 */ /* 0x000e6200000e0000 */
[----:B--2---:R-:W-:Y:S01]  /*01c0*/  R2UR UR37, R2 ;  /* 0x00000000022572ca */ /* 0x004fe200000e0000 */
[----:B------:R-:W-:-:S12]  /*01d0*/  UISETP.NE.AND UP0, UPT, UR5, 0x1, UPT ;  /* 0x000000010500788c */ /* 0x000fd8000bf05270 */
[----:B------:R-:W-:Y:S02]  /*01e0*/  UIADD3 UR10, UR37, -0x1, URZ ;  /* 0xffffffff250a7890 */ /* 0x000fe4000fffe03f */
[----:B------:R-:W-:Y:S02]  /*01f0*/  UISETP.EQ.AND UP0, UPT, UR37, URZ, !UP0 ;  /* 0x0000003f2500728c */ /* 0x000fe4000c702270 */
[----:B------:R-:W-:Y:S02]  /*0200*/  UISETP.GE.U32.AND UP1, UPT, UR10, 0x4, UPT ;  /* 0x000000040a00788c */ /* 0x000fe4000bf26070 */
[----:B------:R-:W-:Y:S01]  /*0210*/  USEL UR4, URZ, 0x1, !UP0 ;  /* 0x000000013f047887 */ /* 0x000fe2000c000000 */
[----:B-1----:R-:W-:-:S03]  /*0220*/  ISETP.NE.AND P0, PT, R3, RZ, PT ;  /* 0x000000ff0300720c */ /* 0x002fc60003f05270 */
[----:B------:R-:W-:-:S10]  /*0230*/  USEL UR4, UR4, 0x2, UP1 ;  /* 0x0000000204047887 */ /* 0x000fd40008800000 */
[----:B------:R-:W-:Y:S05]  /*0240*/  @P0 BRA `(.L_x_2) ;  /* 0x0000000000480947 */ /* 0x000fea0003800000 */
[----:B------:R-:W1:Y:S01]  /*0250*/  S2UR UR11, SR_CgaCtaId ;  /* 0x00000000000b79c3 */ /* 0x000e620000008800 */
[----:B------:R-:W-:Y:S01]  /*0260*/  UMOV UR6, 0x400 ;  /* 0x0000040000067882 */ /* 0x000fe20000000000 */
[----:B------:R-:W-:Y:S01]  /*0270*/  UMOV UR7, 0x1 ;  /* 0x0000000100077882 */ /* 0x000fe20000000000 */
[----:B------:R-:W-:Y:S01]  /*0280*/  UMOV UR8, 0x80 ;  /* 0x0000008000087882 */ /* 0x000fe20000000000 */
[----:B------:R-:W-:Y:S01]  /*0290*/  ELECT P0, URZ, PT ;  /* 0x00000000003f782f */ /* 0x000fe20003800000 */
[----:B------:R-:W-:-:S04]  /*02a0*/  UIADD3 UR8, -UR8, 0x100000, URZ ;  /* 0x0010000008087890 */ /* 0x000fc8000fffe13f */
[----:B------:R-:W-:Y:S02]  /*02b0*/  USHF.L.U32 UR9, UR8, 0xb, URZ ;  /* 0x0000000b08097899 */ /* 0x000fe4000800063f */
[----:B------:R-:W-:Y:S02]  /*02c0*/  USHF.L.U32 UR8, UR8, 0x1, URZ ;  /* 0x0000000108087899 */ /* 0x000fe4000800063f */
[----:B-1----:R-:W-:Y:S02]  /*02d0*/  ULEA UR11, UR11, UR6, 0x18 ;  /* 0x000000060b0b7291 */ /* 0x002fe4000f8ec03f */
[----:B------:R-:W-:-:S04]  /*02e0*/  UIADD3 UR6, -UR7, 0x100000, URZ ;  /* 0x0010000007067890 */ /* 0x000fc8000fffe13f */
[----:B------:R-:W-:Y:S02]  /*02f0*/  USHF.L.U32 UR7, UR6, 0xb, URZ ;  /* 0x0000000b06077899 */ /* 0x000fe4000800063f */
[----:B------:R-:W-:Y:S01]  /*0300*/  USHF.L.U32 UR6, UR6, 0x1, URZ ;  /* 0x0000000106067899 */ /* 0x000fe2000800063f */
[----:B------:R-:W1:Y:S11]  /*0310*/  FENCE.VIEW.ASYNC.S ;  /* 0x00000000000073c6 */ /* 0x000e760000000000 */
[----:B-1----:R1:W2:Y:S01]  /*0320*/  SYNCS.EXCH.64 URZ, [UR11+0x6e050], UR6 ;  /* 0x06e050060b3f75b2 */ /* 0x0022a20008000100 */
[----:B------:R1:W3:Y:S01]  /*0330*/  SYNCS.EXCH.64 URZ, [UR11+0x6e060], UR8 ;  /* 0x06e060080b3f75b2 */ /* 0x0002e20008000100 */
[----:B------:R1:W4:Y:S01]  /*0340*/  SYNCS.EXCH.64 URZ, [UR11+0x6e058], UR6 ;  /* 0x06e058060b3f75b2 */ /* 0x0003220008000100 */
[----:B------:R1:W1:Y:S01]  /*0350*/  SYNCS.EXCH.64 URZ, [UR11+0x6e068], UR8 ;  /* 0x06e068080b3f75b2 */ /* 0x0002620008000100 */
[----:B------:R-:W-:Y:S01]  /*0360*/  NOP ;  /* 0x0000000000007918 */ /* 0x000fe20000000000 */
.L_x_2:
[----:B------:R-:W5:Y:S01]  /*0370*/  SHFL.IDX PT, R2, R0, RZ, 0x1f ;  /* 0x00001fff00027589 */ /* 0x000f6200000e0000 */
[----:B------:R-:W-:Y:S01]  /*0380*/  NOP ;  /* 0x0000000000007918 */ /* 0x000fe20000000000 */
[----:B-----5:R-:W-:-:S13]  /*0390*/  ISETP.NE.AND P0, PT, R2, RZ, PT ;  /* 0x000000ff0200720c */ /* 0x020fda0003f05270 */
[----:B------:R-:W-:Y:S05]  /*03a0*/  @P0 BRA `(.L_x_3) ;  /* 0x0000000000600947 */ /* 0x000fea0003800000 */
[----:B-1----:R-:W1:Y:S01]  /*03b0*/  S2UR UR7, SR_CgaCtaId ;  /* 0x00000000000779c3 */ /* 0x002e620000008800 */
[----:B------:R-:W-:Y:S01]  /*03c0*/  UMOV UR6, 0x400 ;  /* 0x0000040000067882 */ /* 0x000fe20000000000 */
[----:B------:R-:W-:Y:S01]  /*03d0*/  UMOV UR8, 0x1 ;  /* 0x0000000100087882 */ /* 0x000fe20000000000 */
[----:B------:R-:W-:Y:S01]  /*03e0*/  UMOV UR12, 0x100 ;  /* 0x00000100000c7882 */ /* 0x000fe20000000000 */
[----:B------:R-:W-:-:S04]  /*03f0*/  UIADD3 UR8, -UR8, 0x100000, URZ ;  /* 0x0010000008087890 */ /* 0x000fc8000fffe13f */
[----:B------:R-:W-:Y:S02]  /*0400*/  USHF.L.U32 UR9, UR8, 0xb, URZ ;  /* 0x0000000b08097899 */ /* 0x000fe4000800063f */
[----:B------:R-:W-:Y:S01]  /*0410*/  USHF.L.U32 UR8, UR8, 0x1, URZ ;  /* 0x0000000108087899 */ /* 0x000fe2000800063f */
[----:B------:R-:W-:Y:S01]  /*0420*/  ELECT P0, URZ, PT ;  /* 0x00000000003f782f */ /* 0x000fe20003800000 */
[----:B-1----:R-:W-:Y:S02]  /*0430*/  ULEA UR11, UR7, UR6, 0x18 ;  /* 0x00000006070b7291 */ /* 0x002fe4000f8ec03f */
[----:B------:R-:W-:-:S04]  /*0440*/  UIADD3 UR6, -UR12, 0x100000, URZ ;  /* 0x001000000c067890 */ /* 0x000fc8000fffe13f */
[----:B------:R-:W-:Y:S02]  /*0450*/  USHF.L.U32 UR7, UR6, 0xb, URZ ;  /* 0x0000000b06077899 */ /* 0x000fe4000800063f */
[----:B------:R-:W-:Y:S01]  /*0460*/  USHF.L.U32 UR6, UR6, 0x1, URZ ;  /* 0x0000000106067899 */ /* 0x000fe2000800063f */
[----:B------:R-:W1:Y:S03]  /*0470*/  FENCE.VIEW.ASYNC.S ;  /* 0x00000000000073c6 */ /* 0x000e660000000000 */
[----:B-1----:R1:W1:Y:S08]  /*0480*/  SYNCS.EXCH.64 URZ, [UR11+0x6e000], UR8 ;  /* 0x06e000080b3f75b2 */ /* 0x0022700008000100 */
[----:B------:R1:W1:Y:S01]  /*0490*/  SYNCS.EXCH.64 URZ, [UR11+0x6e028], UR6 ;  /* 0x06e028060b3f75b2 */ /* 0x0002620008000100 */
        /* <DEDUP_REMOVED lines=8> */
[----:B------:R-:W-:Y:S01]  /*0520*/  NOP ;  /* 0x0000000000007918 */ /* 0x000fe20000000000 */
.L_x_3:
        /* <DEDUP_REMOVED lines=21> */
[----:B------:R-:W-:Y:S01]  /*0680*/  NOP ;  /* 0x0000000000007918 */ /* 0x000fe20000000000 */
.L_x_4:
[----:B------:R-:W5:Y:S01]  /*0690*/  SHFL.IDX PT, R2, R0, RZ, 0x1f ;  /* 0x00001fff00027589 */ /* 0x000f6200000e0000 */
[----:B------:R-:W-:Y:S01]  /*06a0*/  ELECT P0, URZ, PT ;  /* 0x00000000003f782f */ /* 0x000fe20003800000 */
[----:B------:R-:W-:Y:S01]  /*06b0*/  NOP ;  /* 0x0000000000007918 */ /* 0x000fe20000000000 */
[----:B-1----:R-:W-:Y:S02]  /*06c0*/  UMOV UR6, 0x80 ;  /* 0x0000008000067882 */ /* 0x002fe40000000000 */
[C---:B-----5:R-:W-:Y:S02]  /*06d0*/  ISETP.NE.OR P0, PT, R2.reuse, RZ, !P0 ;  /* 0x000000ff0200720c */ /* 0x060fe40004705670 */
[----:B------:R-:W-:-:S11]  /*06e0*/  ISETP.NE.AND P2, PT, R2, RZ, PT ;  /* 0x000000ff0200720c */ /* 0x000fd60003f45270 */
[----:B------:R-:W-:Y:S01]  /*06f0*/  VOTEU.ALL UP0, P0 ;  /* 0x00000000003f7886 */ /* 0x000fe20000000000 */
[----:B------:R-:W-:Y:S01]  /*0700*/  VOTEU.ALL UP2, P0 ;  /* 0x00000000003f7886 */ /* 0x000fe20000040000 */
[----:B------:R-:W-:Y:S01]  /*0710*/  VOTEU.ALL UP3, P0 ;  /* 0x00000000003f7886 */ /* 0x000fe20000060000 */
[----:B------:R-:W-:Y:S02]  /*0720*/  VOTEU.ALL UP4, P0 ;  /* 0x00000000003f7886 */ /* 0x000fe40000080000 */
[----:B------:R-:W1:Y:S01]  /*0730*/  @!UP0 S2UR UR9, SR_CgaCtaId ;  /* 0x00000000000989c3 */ /* 0x000e620000008800 */
[----:B------:R-:W-:Y:S01]  /*0740*/  @!UP0 UMOV UR8, 0x400 ;  /* 0x0000040000088882 */ /* 0x000fe20000000000 */
[----:B------:R-:W-:-:S04]  /*0750*/  @!UP0 UIADD3 UR6, -UR6, 0x100000, URZ ;  /* 0x0010000006068890 */ /* 0x000fc8000fffe13f */
[----:B------:R-:W-:Y:S02]  /*0760*/  @!UP0 USHF.L.U32 UR7, UR6, 0xb, URZ ;  /* 0x0000000b06078899 */ /* 0x000fe4000800063f */
[----:B------:R-:W-:Y:S02]  /*0770*/  @!UP0 USHF.L.U32 UR6, UR6, 0x1, URZ ;  /* 0x0000000106068899 */ /* 0x000fe4000800063f */
[----:B-1----:R-:W-:Y:S01]  /*0780*/  @!UP0 ULEA UR8, UR9, UR8, 0x18 ;  /* 0x0000000809088291 */ /* 0x002fe2000f8ec03f */
[----:B------:R-:W-:Y:S01]  /*0790*/  VOTEU.ALL UP0, P0 ;  /* 0x00000000003f7886 */ /* 0x000fe20000000000 */
[----:B------:R-:W1:Y:S10]  /*07a0*/  FENCE.VIEW.ASYNC.S ;  /* 0x00000000000073c6 */ /* 0x000e740000000000 */
[----:B-1----:R1:W1:Y:S01]  /*07b0*/  @!UP0 SYNCS.EXCH.64 URZ, [UR8+0x6e090], UR6 ;  /* 0x06e09006083f85b2 */ /* 0x0022620008000100 */
[----:B------:R1:W1:Y:S01]  /*07c0*/  @!UP2 SYNCS.EXCH.64 URZ, [UR8+0x6e098], UR6 ;  /* 0x06e09806083fa5b2 */ /* 0x0002620008000100 */
[----:B------:R1:W1:Y:S01]  /*07d0*/  @!UP3 SYNCS.EXCH.64 URZ, [UR8+0x6e0a0], UR6 ;  /* 0x06e0a006083fb5b2 */ /* 0x0002620008000100 */
[----:B------:R1:W1:Y:S01]  /*07e0*/  @!UP4 SYNCS.EXCH.64 URZ, [UR8+0x6e0a8], UR6 ;  /* 0x06e0a806083fc5b2 */ /* 0x0002620008000100 */
[----:B------:R-:W-:Y:S01]  /*07f0*/  NOP ;  /* 0x0000000000007918 */ /* 0x000fe20000000000 */
[----:B------:R-:W-:Y:S05]  /*0800*/  @P2 BRA `(.L_x_5) ;  /* 0x0000000000582947 */ /* 0x000fea0003800000 */
[----:B-1----:R-:W1:Y:S01]  /*0810*/  S2UR UR7, SR_CgaCtaId ;  /* 0x00000000000779c3 */ /* 0x002e620000008800 */
[----:B------:R-:W-:Y:S01]  /*0820*/  UMOV UR6, 0x400 ;  /* 0x0000040000067882 */ /* 0x000fe20000000000 */
[----:B------:R-:W-:Y:S01]  /*0830*/  UMOV UR8, 0x20 ;  /* 0x0000002000087882 */ /* 0x000fe20000000000 */
[----:B------:R-:W-:Y:S01]  /*0840*/  UMOV UR9, 0x80 ;  /* 0x0000008000097882 */ /* 0x000fe20000000000 */
[----:B------:R-:W-:Y:S01]  /*0850*/  ELECT P0, URZ, PT ;  /* 0x00000000003f782f */ /* 0x000fe20003800000 */
[----:B-1----:R-:W-:Y:S02]  /*0860*/  ULEA UR11, UR7, UR6, 0x18 ;  /* 0x00000006070b7291 */ /* 0x002fe4000f8ec03f */
[----:B------:R-:W-:-:S04]  /*0870*/  UIADD3 UR6, -UR8, 0x100000, URZ ;  /* 0x0010000008067890 */ /* 0x000fc8000fffe13f */
[----:B------:R-:W-:Y:S02]  /*0880*/  USHF.L.U32 UR7, UR6, 0xb, URZ ;  /* 0x0000000b06077899 */ /* 0x000fe4000800063f */
[----:B------:R-:W-:Y:S02]  /*0890*/  USHF.L.U32 UR6, UR6, 0x1, URZ ;  /* 0x0000000106067899 */ /* 0x000fe4000800063f */
        /* <DEDUP_REMOVED lines=13> */
.L_x_5:
[----:B------:R-:W-:Y:S01]  /*0970*/  ISETP.NE.AND P0, PT, RZ, UR37, PT ;  /* 0x00000025ff007c0c */ /* 0x000fe2000bf05270 */
[----:B------:R-:W-:Y:S01]  /*0980*/  NOP ;  /* 0x0000000000007918 */ /* 0x000fe20000000000 */
[----:B------:R-:W-:Y:S01]  /*0990*/  MOV R0, UR5 ;  /* 0x0000000500007c02 */ /* 0x000fe20008000f00 */
[----:B-1234-:R-:W-:Y:S03]  /*09a0*/  BAR.SYNC.DEFER_BLOCKING 0x0 ;  /* 0x0000000000007b1d */ /* 0x01efe60000010000 */
[----:B------:R-:W-:-:S07]  /*09b0*/  ISETP.EQ.AND P2, PT, R0, 0x1, P1 ;  /* 0x000000010000780c */ /* 0x000fce0000f42270 */
[----:B------:R-:W-:Y:S06]  /*09c0*/  @!P0 BRA `(.L_x_6) ;  /* 0x000000ec00048947 */ /* 0x000fec0003800000 */
[----:B------:R-:W-:-:S06]  /*09d0*/  UISETP.GT.U32.AND UP0, UPT, UR10, 0x3, UPT ;  /* 0x000000030a00788c */ /* 0x000fcc000bf04070 */
[----:B------:R-:W-:-:S13]  /*09e0*/  PLOP3.LUT P0, PT, PT, PT, UP0, 0x80, 0x0 ;  /* 0x000000000000781c */ /* 0x000fda0003f0f008 */
[----:B------:R-:W-:Y:S05]  /*09f0*/  @P0 EXIT ;  /* 0x000000000000094d */ /* 0x000fea0003800000 */
.L_x_7:
[----:B------:R-:W-:-:S08]  /*0a00*/  NOP ;  /* 0x0000000000007918 */ /* 0x000fd00000000000 */
[----:B------:R-:W1:Y:S02]  /*0a10*/  USETMAXREG.TRY_ALLOC.CTAPOOL UP0, 0xf0 ;  /* 0x000000f0000079c8 */ /* 0x000e640008000600 */
[----:B-1----:R-:W-:-:S13]  /*0a20*/  PLOP3.LUT P0, PT, PT, PT, UP0, 0x80, 0x0 ;  /* 0x000000000000781c */ /* 0x002fda0003f0f008 */
[----:B------:R-:W-:Y:S05]  /*0a30*/  @!P0 BRA `(.L_x_7) ;  /* 0xfffffffc00f08947 */ /* 0x000fea000383ffff */
[----:B------:R-:W-:Y:S01]  /*0a40*/  UISETP.NE.AND UP0, UPT, UR37, 0x1, UPT ;  /* 0x000000012500788c */ /* 0x000fe2000bf05270 */
[----:B------:R-:W1:Y:S01]  /*0a50*/  S2UR UR7, SR_CTAID.X ;  /* 0x00000000000779c3 */ /* 0x000e620000002500 */
[----:B------:R-:W-:Y:S01]  /*0a60*/  UMOV UR5, URZ ;  /* 0x0000003f00057c82 */ /* 0x000fe20008000000 */
[----:B------:R-:W-:-:S03]  /*0a70*/  UMOV UR6, URZ ;  /* 0x0000003f00067c82 */ /* 0x000fc60008000000 */
[----:B------:R-:W-:-:S13]  /*0a80*/  PLOP3.LUT P0, PT, PT, PT, UP0, 0x80, 0x0 ;  /* 0x000000000000781c */ /* 0x000fda0003f0f008 */
[----:B------:R-:W-:Y:S05]  /*0a90*/  @!P0 BRA `(.L_x_8) ;  /* 0x00000000003c8947 */ /* 0x000fea0003800000 */
[----:B------:R-:W-:Y:S01]  /*0aa0*/  UISETP.NE.AND UP0, UPT, UR37, 0x2, UPT ;  /* 0x000000022500788c */ /* 0x000fe2000bf05270 */
[----:B------:R-:W-:-:S05]  /*0ab0*/  UMOV UR6, 0x1 ;  /* 0x0000000100067882 */ /* 0x000fca0000000000 */
[----:B------:R-:W-:-:S13]  /*0ac0*/  PLOP3.LUT P1, PT, PT, PT, UP0, 0x80, 0x0 ;  /* 0x000000000000781c */ /* 0x000fda0003f2f008 */
[----:B------:R-:W-:Y:S05]  /*0ad0*/  @!P1 BRA `(.L_x_8) ;  /* 0x00000000002c9947 */ /* 0x000fea0003800000 */
[----:B------:R-:W-:-:S06]  /*0ae0*/  UISETP.NE.AND UP0, UPT, UR37, 0x3, UPT ;  /* 0x000000032500788c */ /* 0x000fcc000bf05270 */
[----:B------:R-:W-:-:S13]  /*0af0*/  PLOP3.LUT P1, PT, PT, PT, UP0, 0x80, 0x0 ;  /* 0x000000000000781c */ /* 0x000fda0003f2f008 */
[----:B------:R-:W-:Y:S05]  /*0b00*/  @!P1 BRA `(.L_x_9) ;  /* 0x0000000000189947 */ /* 0x000fea0003800000 */
[----:B------:R-:W-:-:S11]  /*0b10*/  UISETP.NE.AND UP0, UPT, UR37, 0x4, UPT ;  /* 0x000000042500788c */ /* 0x000fd6000bf05270 */
[----:B------:R-:W-:Y:S01]  /*0b20*/  @!UP0 UMOV UR5, 0x1 ;  /* 0x0000000100058882 */ /* 0x000fe20000000000 */
[----:B------:R-:W-:Y:S01]  /*0b30*/  @!UP0 UMOV UR6, 0x1 ;  /* 0x0000000100068882 */ /* 0x000fe20000000000 */
[----:B------:R-:W-:Y:S01]  /*0b40*/  @UP0 UMOV UR5, URZ ;  /* 0x0000003f00050c82 */ /* 0x000fe20008000000 */
[----:B------:R-:W-:Y:S01]  /*0b50*/  @UP0 UMOV UR6, URZ ;  /* 0x0000003f00060c82 */ /* 0x000fe20008000000 */
[----:B------:R-:W-:Y:S05]  /*0b60*/  BRA `(.L_x_8) ;  /* 0x0000000000087947 */ /* 0x000fea0003800000 */
.L_x_9:
[----:B------:R-:W-:Y:S01]  /*0b70*/  UMOV UR5, 0x1 ;  /* 0x0000000100057882 */ /* 0x000fe20000000000 */
[----:B------:R-:W-:-:S05]  /*0b80*/  UMOV UR6, URZ ;  /* 0x0000003f00067c82 */ /* 0x000fca0008000000 */
.L_x_8:
[----:B------:R-:W-:Y:S05]  /*0b90*/  @!P0 BRA `(.L_x_10) ;  /* 0x00000000003c8947 */ /* 0x000fea0003800000 */
[----:B------:R-:W-:-:S06]  /*0ba0*/  UISETP.NE.AND UP0, UPT, UR37, 0x2, UPT ;  /* 0x000000022500788c */ /* 0x000fcc000bf05270 */
[----:B------:R-:W-:-:S13]  /*0bb0*/  PLOP3.LUT P0, PT, PT, PT, UP0, 0x80, 0x0 ;  /* 0x000000000000781c */ /* 0x000fda0003f0f008 */
[----:B------:R-:W-:Y:S05]  /*0bc0*/  @!P0 BRA `(.L_x_11) ;  /* 0x0000000000288947 */ /* 0x000fea0003800000 */
[----:B------:R-:W-:-:S06]  /*0bd0*/  UISETP.NE.AND UP0, UPT, UR37, 0x3, UPT ;  /* 0x000000032500788c */ /* 0x000fcc000bf05270 */
[----:B------:R-:W-:-:S13]  /*0be0*/  PLOP3.LUT P0, PT, PT, PT, UP0, 0x80, 0x0 ;  /* 0x000000000000781c */ /* 0x000fda0003f0f008 */
[----:B------:R-:W-:Y:S05]  /*0bf0*/  @!P0 BRA `(.L_x_12) ;  /* 0x0000000000148947 */ /* 0x000fea0003800000 */
[----:B------:R-:W-:-:S06]  /*0c00*/  UISETP.NE.AND UP0, UPT, UR37, 0x4, UPT ;  /* 0x000000042500788c */ /* 0x000fcc000bf05270 */
[----:B------:R-:W-:-:S13]  /*0c10*/  PLOP3.LUT P0, PT, PT, PT, UP0, 0x80, 0x0 ;  /* 0x000000000000781c */ /* 0x000fda0003f0f008 */
[----:B------:R-:W-:Y:S05]  /*0c20*/  @P0 BRA `(.L_x_13) ;  /* 0x00000000001c0947 */ /* 0x000fea0003800000 */
[----:B-1----:R-:W-:Y:S01]  /*0c30*/  ULEA UR7, UR7, 0x3, 0x1 ;  /* 0x0000000307077891 */ /* 0x002fe2000f8e083f */
[----:B------:R-:W-:Y:S11]  /*0c40*/  BRA `(.L_x_13) ;  /* 0x0000000000147947 */ /* 0x000ff60003800000 */
.L_x_12:
[----:B-1----:R-:W-:Y:S01]  /*0c50*/  ULEA UR7, UR7, 0x2, 0x1 ;  /* 0x0000000207077891 */ /* 0x002fe2000f8e083f */
[----:B------:R-:W-:Y:S11]  /*0c60*/  BRA `(.L_x_13) ;  /* 0x00000000000c7947 */ /* 0x000ff60003800000 */
.L_x_11:
[----:B-1----:R-:W-:Y:S01]  /*0c70*/  ULEA UR7, UR7, 0x1, 0x1 ;  /* 0x0000000107077891 */ /* 0x002fe2000f8e083f */
[----:B------:R-:W-:Y:S11]  /*0c80*/  BRA `(.L_x_13) ;  /* 0x0000000000047947 */ /* 0x000ff60003800000 */
.L_x_10:
[----:B-1----:R-:W-:-:S12]  /*0c90*/  USHF.L.U32 UR7, UR7, 0x1, URZ ;  /* 0x0000000107077899 */ /* 0x002fd8000800063f */
.L_x_13:
[----:B------:R-:W-:-:S04]  /*0ca0*/  ULOP3.LUT UR8, UR4, 0x1, URZ, 0xfc, !UPT ;  /* 0x0000000104087892 */ /* 0x000fc8000f8efc3f */
[----:B------:R-:W-:-:S06]  /*0cb0*/  UISETP.NE.AND UP0, UPT, UR8, 0x3, UPT ;  /* 0x000000030800788c */ /* 0x000fcc000bf05270 */
[----:B------:R-:W-:-:S13]  /*0cc0*/  PLOP3.LUT P0, PT, PT, PT, UP0, 0x80, 0x0 ;  /* 0x000000000000781c */ /* 0x000fda0003f0f008 */
[----:B------:R-:W-:Y:S05]  /*0cd0*/  @!P0 BRA `(.L_x_14) ;  /* 0x0000000000048947 */ /* 0x000fea0003800000 */
[----:B-1----:R-:W-:Y:S01]  /*0ce0*/  BPT.TRAP 0x1 ;  /* 0x000000040000795c */ /* 0x002fe20000300000 */
.L_x_14:
[----:B------:R-:W2:Y:S01]  /*0cf0*/  S2UR UR8, SR_CgaCtaId ;  /* 0x00000000000879c3 */ /* 0x000ea20000008800 */
[----:B------:R-:W-:Y:S01]  /*0d00*/  UMOV UR36, 0x400 ;  /* 0x0000040000247882 */ /* 0x000fe20000000000 */
[----:B------:R-:W-:-:S04]  /*0d10*/  MOV R0, UR5 ;  /* 0x0000000500007c02 */ /* 0x000fc80008000f00 */
[----:B------:R-:W-:Y:S01]  /*0d20*/  SHF.L.U32 R0, R0, 0x1f, RZ ;  /* 0x0000001f00007819 */ /* 0x000fe200000006ff */
[----:B--2---:R-:W-:-:S04]  /*0d30*/  ULEA UR36, UR8, UR36, 0x18 ;  /* 0x0000002408247291 */ /* 0x004fc8000f8ec03f */
[----:B------:R-:W-:-:S09]  /*0d40*/  ULEA UR8, UR6, UR36, 0x3 ;  /* 0x0000002406087291 */ /* 0x000fd2000f8e183f */
[----:B------:R-:W2:Y:S02]  /*0d50*/  SYNCS.PHASECHK.TRANS64.TRYWAIT P1, [UR8+0x6e050], R0 ;  /* 0x06e05000ff0075a7 */ /* 0x000ea40008020148 */
[----:B--2---:R-:W-:Y:S05]  /*0d60*/  @!P1 BRA `(.L_x_15) ;  /* 0x0000010000c09947 */ /* 0x004fea0003800000 */
.L_x_95:
[----:B------:R-:W-:Y:S05]  /*0d70*/  @!P0 BRA `(.L_x_16) ;  /* 0x0000000000048947 */ /* 0x000fea0003800000 */
[----:B-1----:R-:W-:Y:S01]  /*0d80*/  BPT.TRAP 0x1 ;  /* 0x000000040000795c */ /* 0x002fe20000300000 */
.L_x_16:
[----:B------:R-:W-:Y:S01]  /*0d90*/  SHF.L.U32 R5, RZ, 0x1f, RZ ;  /* 0x0000001fff057819 */ /* 0x000fe200000006ff */
[----:B------:R-:W-:Y:S01]  /*0da0*/  UIADD3 UR11, UR36, 0x6e090, URZ ;  /* 0x0006e090240b7890 */ /* 0x000fe2000fffe03f */
[----:B------:R-:W-:Y:S02]  /*0db0*/  ISETP.NE.AND P2, PT, RZ, UR10, PT ;  /* 0x0000000aff007c0c */ /* 0x000fe4000bf45270 */
[----:B------:R-:W3:Y:S02]  /*0dc0*/  SYNCS.PHASECHK.TRANS64.TRYWAIT P1, [UR36+0x6e000], R5 ;  /* 0x06e00005ff0075a7 */ /* 0x000ee40008020164 */
[----:B---3--:R-:W-:Y:S09]  /*0dd0*/  @!P1 BRA `(.L_x_17) ;  /* 0x0000010000bc9947 */ /* 0x008ff20003800000 */
.L_x_96:
[----:B------:R-:W-:Y:S01]  /*0de0*/  ULEA UR5, UR10, UR11, 0x3 ;  /* 0x0000000b0a057291 */ /* 0x000fe2000f8e183f */
[----:B--2---:R-:W-:Y:S01]  /*0df0*/  SEL R0, RZ, 0x1, P2 ;  /* 0x00000001ff007807 */ /* 0x004fe20001000000 */
[----:B------:R-:W-:-:S03]  /*0e00*/  UIADD3 UR10, UR37, -0x1, URZ ;  /* 0xffffffff250a7890 */ /* 0x000fc6000fffe03f */
[----:B------:R-:W-:Y:S01]  /*0e10*/  SHF.L.U32 R0, R0, 0x1f, RZ ;  /* 0x0000001f00007819 */ /* 0x000fe200000006ff */
[----:B------:R-:W-:-:S03]  /*0e20*/  USHF.L.U32 UR10, UR10, 0x3, URZ ;  /* 0x000000030a0a7899 */ /* 0x000fc6000800063f */
[----:B------:R-:W2:Y:S02]  /*0e30*/  SYNCS.PHASECHK.TRANS64.TRYWAIT P1, [UR5], R0 ;  /* 0x00000000ff0075a7 */ /* 0x000ea40008020145 */
[----:B--2---:R-:W-:Y:S07]  /*0e40*/  @!P1 BRA `(.L_x_18) ;  /* 0x0000010000b89947 */ /* 0x004fee0003800000 */
.L_x_97:
[----:B------:R-:W-:Y:S01]  /*0e50*/  USHF.R.U32.HI UR5, URZ, 0x4, UR36 ;  /* 0x000000043f057899 */ /* 0x000fe20008011624 */
[----:B------:R-:W-:Y:S01]  /*0e60*/  WARPGROUP.ARRIVE ;  /* 0x00000000000079c5 */ /* 0x000fe20000000000 */
[----:B------:R-:W-:Y:S02]  /*0e70*/  UIADD3 UR8, UR36, 0xa000, URZ ;  /* 0x0000a00024087890 */ /* 0x000fe4000fffe03f */
[----:B------:R-:W-:Y:S02]  /*0e80*/  ULOP3.LUT UR5, UR5, 0x3fff, URZ, 0xc0, !UPT ;  /* 0x00003fff05057892 */ /* 0x000fe4000f8ec03f */
[----:B------:R-:W-:Y:S02]  /*0e90*/  USHF.R.U32.HI UR8, URZ, 0x4, UR8 ;  /* 0x000000043f087899 */ /* 0x000fe40008011608 */
[----:B------:R-:W-:Y:S02]  /*0ea0*/  ULOP3.LUT UR9, UR5, 0x10000, URZ, 0xfc, !UPT ;  /* 0x0001000005097892 */ /* 0x000fe4000f8efc3f */
[----:B------:R-:W-:-:S02]  /*0eb0*/  ULOP3.LUT UR5, UR8, 0x3fff, URZ, 0xc0, !UPT ;  /* 0x00003fff08057892 */ /* 0x000fc4000f8ec03f */
[----:B------:R-:W-:Y:S02]  /*0ec0*/  UIMAD UR8, UR6, 0x500, UR9 ;  /* 0x00000500060878a4 */ /* 0x000fe4000f8e0209 */
[----:B------:R-:W-:Y:S01]  /*0ed0*/  ULOP3.LUT UR6, UR5, 0x10000, URZ, 0xfc, !UPT ;  /* 0x0001000005067892 */ /* 0x000fe2000f8efc3f */
[----:B------:R-:W-:Y:S01]  /*0ee0*/  UMOV UR9, 0x80000020 ;  /* 0x8000002000097882 */ /* 0x000fe20000000000 */
[----:B------:R-:W-:Y:S01]  /*0ef0*/  UMOV UR15, 0x80000020 ;  /* 0x80000020000f7882 */ /* 0x000fe20000000000 */
[----:B------:R-:W-:Y:S02]  /*0f00*/  UMOV UR13, UR9 ;  /* 0x00000009000d7c82 */ /* 0x000fe40008000000 */
[----:B------:R-:W-:Y:S01]  /*0f10*/  UMOV UR12, UR8 ;  /* 0x00000008000c7c82 */ /* 0x000fe20008000000 */
[----:B------:R-:W-:Y:S01]  /*0f20*/  UIADD3 UR16, UR8, 0x100, URZ ;  /* 0x0000010008107890 */ /* 0x000fe2000fffe03f */
[----:B------:R-:W-:Y:S01]  /*0f30*/  UMOV UR14, UR6 ;  /* 0x00000006000e7c82 */ /* 0x000fe20008000000 */
[----:B------:R-:W-:Y:S01]  /*0f40*/  UIADD3 UR18, UR6, 0x400, URZ ;  /* 0x0000040006127890 */ /* 0x000fe2000fffe03f */
[----:B------:R-:W-:Y:S01]  /*0f50*/  HGMMA.64x256x16.F32 R24, gdesc[UR12], RZ, !UPT, gsb0 ;  /* 0x03e000000c1879f0 */ /* 0x000fe2000c0008ff */
[----:B------:R-:W-:-:S02]  /*0f60*/  UIADD3 UR12, UR8, 0x2, URZ ;  /* 0x00000002080c7890 */ /* 0x000fc4000fffe03f */
[----:B------:R-:W-:Y:S01]  /*0f70*/  UIADD3 UR14, UR6, 0x2, URZ ;  /* 0x00000002060e7890 */ /* 0x000fe2000fffe03f */
[----:B------:R-:W-:Y:S01]  /*0f80*/  UMOV UR13, 0x80000020 ;  /* 0x80000020000d7882 */ /* 0x000fe20000000000 */
[----:B------:R-:W-:Y:S01]  /*0f90*/  UMOV UR15, 0x80000020 ;  /* 0x80000020000f7882 */ /* 0x000fe20000000000 */
[----:B------:R-:W-:Y:S01]  /*0fa0*/  UMOV UR17, 0x80000020 ;  /* 0x8000002000117882 */ /* 0x000fe20000000000 */
[----:B------:R-:W-:Y:S01]  /*0fb0*/  UMOV UR19, 0x80000020 ;  /* 0x8000002000137882 */ /* 0x000fe20000000000 */
[----:B------:R-:W-:Y:S02]  /*0fc0*/  UIADD3 UR20, UR8, 0x102, URZ ;  /* 0x0000010208147890 */ /* 0x000fe4000fffe03f */
[----:B------:R-:W-:Y:S01]  /*0fd0*/  UIADD3 UR22, UR6, 0x402, URZ ;  /* 0x0000040206167890 */ /* 0x000fe2000fffe03f */
[----:B------:R-:W-:Y:S01]  /*0fe0*/  UMOV UR21, 0x80000020 ;  /* 0x8000002000157882 */ /* 0x000fe20000000000 */
[----:B------:R-:W-:Y:S01]  /*0ff0*/  UMOV UR23, 0x80000020 ;  /* 0x8000002000177882 */ /* 0x000fe20000000000 */
[----:B------:R-:W-:-:S02]  /*1000*/  UIADD3 UR24, UR8, 0x200, URZ ;  /* 0x0000020008187890 */ /* 0x000fc4000fffe03f */
[----:B------:R-:W-:Y:S01]  /*1010*/  UIADD3 UR26, UR6, 0x800, URZ ;  /* 0x00000800061a7890 */ /* 0x000fe2000fffe03f */
[----:B------:R-:W-:Y:S01]  /*1020*/  UMOV UR25, 0x80000020 ;  /* 0x8000002000197882 */ /* 0x000fe20000000000 */
[----:B------:R-:W-:Y:S01]  /*1030*/  UMOV UR27, 0x80000020 ;  /* 0x80000020001b7882 */ /* 0x000fe20000000000 */
[----:B------:R-:W-:Y:S02]  /*1040*/  UIADD3 UR28, UR8, 0x202, URZ ;  /* 0x00000202081c7890 */ /* 0x000fe4000fffe03f */
[----:B------:R-:W-:Y:S01]  /*1050*/  UIADD3 UR30, UR6, 0x802, URZ ;  /* 0x00000802061e7890 */ /* 0x000fe2000fffe03f */
        /* <DEDUP_REMOVED lines=18> */
[----:B------:R-:W-:Y:S01]  /*1180*/  ULOP3.LUT UR10, UR10, 0x8, URZ, 0xc, !UPT ;  /* 0x000000080a0a7892 */ /* 0x000fe2000f8e0c3f */
[----:B------:R-:W-:-:S02]  /*1190*/  WARPGROUP.DEPBAR.LE gsb0, 0x0 ;  /* 0x00008000000079c5 */ /* 0x000fc40000010000 */
[----:B------:R-:W-:-:S06]  /*11a0*/  WARPGROUP.ARRIVE ;  /* 0x00000000000079c5 */ /* 0x000fcc0000000000 */
[----:B------:R-:W-:Y:S01]  /*11b0*/  HGMMA.64x256x16.F32 R24, gdesc[UR12], R24, gsb0 ;  /* 0x03e000000c1879f0 */ /* 0x000fe20008000818 */
[----:B------:R-:W-:Y:S01]  /*11c0*/  ULDC UR14, c[0x0][0x604] ;  /* 0x00018100000e7ab9 */ /* 0x000fe20000000800 */
[----:B------:R-:W-:Y:S01]  /*11d0*/  ULDC UR15, c[0x0][0x604] ;  /* 0x00018100000f7ab9 */ /* 0x000fe20000000800 */
[----:B------:R-:W-:Y:S02]  /*11e0*/  WARPGROUP.DEPBAR.LE gsb0, 0x0 ;  /* 0x00008000000079c5 */ /* 0x000fe40000010000 */
[----:B------:R-:W-:-:S15]  /*11f0*/  WARPGROUP.ARRIVE ;  /* 0x00000000000079c5 */ /* 0x000fde0000000000 */
[----:B------:R-:W-:-:S08]  /*1200*/  NOP ;  /* 0x0000000000007918 */ /* 0x000fd00000000000 */
        /* <DEDUP_REMOVED lines=19> */
[----:B------:R-:W-:Y:S02]  /*1340*/  ULDC UR30, c[0x0][0x604] ;  /* 0x00018100001e7ab9 */ /* 0x000fe40000000800 */
[----:B------:R-:W-:Y:S02]  /*1350*/  WARPGROUP.DEPBAR.LE gsb0, 0x0 ;  /* 0x00008000000079c5 */ /* 0x000fe40000010000 */
[----:B------:R-:W-:-:S15]  /*1360*/  WARPGROUP.ARRIVE ;  /* 0x00000000000079c5 */ /* 0x000fde0000000000 */
[----:B------:R-:W-:-:S08]  /*1370*/  NOP ;  /* 0x0000000000007918 */ /* 0x000fd00000000000 */
[----:B------:R-:W-:Y:S03]  /*1380*/  HGMMA.64x256x16.F32 R24, gdesc[UR32], R24, gsb0 ;  /* 0x03e00000201879f0 */ /* 0x000fe60008000818 */
        /* <DEDUP_REMOVED lines=13> */
[----:B--2---:R-:W-:-:S04]  /*1460*/  FMNMX R3, R24, R25, !PT ;  /* 0x0000001918037209 */ /* 0x004fc80007800000 */
[----:B------:R-:W-:-:S04]  /*1470*/  FMNMX R0, R28, R3, !PT ;  /* 0x000000031c007209 */ /* 0x000fc80007800000 */
        /* <DEDUP_REMOVED lines=9> */
[----:B------:R-:W-:Y:S02]  /*1510*/  FMNMX R0, R48, R3, !PT ;  /* 0x0000000330007209 */ /* 0x000fe40007800000 */
[----:B------:R-:W-:Y:S02]  /*1520*/  FMNMX R3, R26, R27, !PT ;  /* 0x0000001b1a037209 */ /* 0x000fe40007800000 */
[----:B------:R-:W-:Y:S02]  /*1530*/  FMNMX R7, R49, R0, !PT ;  /* 0x0000000031077209 */ /* 0x000fe40007800000 */
[----:B------:R-:W-:Y:S02]  /*1540*/  FMNMX R0, R30, R3, !PT ;  /* 0x000000031e007209 */ /* 0x000fe40007800000 */
[----:B------:R-:W-:Y:S02]  /*1550*/  FMNMX R2, R52, R7, !PT ;  /* 0x0000000734027209 */ /* 0x000fe40007800000 */
[----:B------:R-:W-:-:S02]  /*1560*/  FMNMX R3, R31, R0, !PT ;  /* 0x000000001f037209 */ /* 0x000fc40007800000 */
        /* <DEDUP_REMOVED lines=97> */
[----:B------:R-:W-:-:S03]  /*1b80*/  FMNMX R0, R130, R3, !PT ;  /* 0x0000000382007209 */ /* 0x000fc60007800000 */
[----:B------:R-:W2:Y:S01]  /*1b90*/  SHFL.BFLY PT, R7, R2, 0x1, 0x1f ;  /* 0x0c201f0002077f89 */ /* 0x000ea200000e0000 */
[----:B------:R-:W-:-:S04]  /*1ba0*/  FMNMX R3, R131, R0, !PT ;  /* 0x0000000083037209 */ /* 0x000fc80007800000 */
[----:B------:R-:W-:-:S04]  /*1bb0*/  FMNMX R0, R134, R3, !PT ;  /* 0x0000000386007209 */ /* 0x000fc80007800000 */
[----:B------:R-:W-:-:S04]  /*1bc0*/  FMNMX R3, R135, R0, !PT ;  /* 0x0000000087037209 */ /* 0x000fc80007800000 */
[----:B------:R-:W-:-:S04]  /*1bd0*/  FMNMX R0, R138, R3, !PT ;  /* 0x000000038a007209 */ /* 0x000fc80007800000 */
[----:B------:R-:W-:-:S04]  /*1be0*/  FMNMX R3, R139, R0, !PT ;  /* 0x000000008b037209 */ /* 0x000fc80007800000 */
[----:B------:R-:W-:Y:S02]  /*1bf0*/  FMNMX R0, R142, R3, !PT ;  /* 0x000000038e007209 */ /* 0x000fe40007800000 */
[----:B--2---:R-:W-:Y:S02]  /*1c00*/  FMNMX R7, R2, R7, !PT ;  /* 0x0000000702077209 */ /* 0x004fe40007800000 */
[----:B------:R-:W-:-:S03]  /*1c10*/  FMNMX R3, R143, R0, !PT ;  /* 0x000000008f037209 */ /* 0x000fc60007800000 */
[----:B------:R-:W2:Y:S01]  /*1c20*/  SHFL.BFLY PT, R4, R7, 0x2, 0x1f ;  /* 0x0c401f0007047f89 */ /* 0x000ea200000e0000 */
[----:B------:R-:W-:-:S04]  /*1c30*/  FMNMX R0, R146, R3, !PT ;  /* 0x0000000392007209 */ /* 0x000fc80007800000 */
[----:B------:R-:W-:-:S04]  /*1c40*/  FMNMX R3, R147, R0, !PT ;  /* 0x0000000093037209 */ /* 0x000fc80007800000 */
[----:B------:R-:W-:-:S04]  /*1c50*/  FMNMX R0, R150, R3, !PT ;  /* 0x0000000396007209 */ /* 0x000fc80007800000 */
[----:B------:R-:W-:-:S05]  /*1c60*/  FMNMX R2, R151, R0, !PT ;  /* 0x0000000097027209 */ /* 0x000fca0007800000 */
[----:B------:R-:W3:Y:S01]  /*1c70*/  SHFL.BFLY PT, R9, R2, 0x1, 0x1f ;  /* 0x0c201f0002097f89 */ /* 0x000ee200000e0000 */
[----:B--2---:R-:W-:-:S04]  /*1c80*/  FMNMX R0, R7, R4, !PT ;  /* 0x0000000407007209 */ /* 0x004fc80007800000 */
[----:B------:R-:W-:-:S04]  /*1c90*/  FSETP.NEU.AND P1, PT, R0, -INF , PT ;  /* 0xff8000000000780b */ /* 0x000fc80003f2d000 */
[----:B------:R-:W-:-:S05]  /*1ca0*/  FSEL R3, R0, RZ, P1 ;  /* 0x000000ff00037208 */ /* 0x000fca0000800000 */
[----:B------:R-:W-:Y:S01]  /*1cb0*/  FMUL R3, R3, UR14 ;  /* 0x0000000e03037c20 */ /* 0x000fe20008400000 */
[----:B------:R-:W-:-:S03]  /*1cc0*/  ULDC UR14, c[0x0][0x604] ;  /* 0x00018100000e7ab9 */ /* 0x000fc60000000800 */
[--C-:B------:R-:W-:Y:S01]  /*1cd0*/  FFMA R24, R24, UR14, -R3.reuse ;  /* 0x0000000e18187c23 */ /* 0x100fe20008000803 */
[----:B------:R-:W-:Y:S01]  /*1ce0*/  ULDC UR14, c[0x0][0x604] ;  /* 0x00018100000e7ab9 */ /* 0x000fe20000000800 */
[----:B---3--:R-:W-:Y:S01]  /*1cf0*/  FMNMX R9, R2, R9, !PT ;  /* 0x0000000902097209 */ /* 0x008fe20007800000 */
[--C-:B------:R-:W-:Y:S01]  /*1d00*/  FFMA R7, R25, UR14, -R3.reuse ;  /* 0x0000000e19077c23 */ /* 0x100fe20008000803 */
[----:B------:R-:W-:Y:S01]  /*1d10*/  ULDC UR14, c[0x0][0x604] ;  /* 0x00018100000e7ab9 */ /* 0x000fe20000000800 */
[----:B------:R-:W-:Y:S01]  /*1d20*/  FSETP.GEU.AND P6, PT, R24, -126, PT ;  /* 0xc2fc00001800780b */ /* 0x000fe20003fce000 */
[--C-:B------:R-:W-:Y:S01]  /*1d30*/  FFMA R8, R28, UR14, -R3.reuse ;  /* 0x0000000e1c087c23 */ /* 0x100fe20008000803 */
[----:B------:R-:W2:Y:S01]  /*1d40*/  SHFL.BFLY PT, R2, R9, 0x2, 0x1f ;  /* 0x0c401f0009027f89 */ /* 0x000ea200000e0000 */
[----:B------:R-:W-:Y:S01]  /*1d50*/  FSETP.GEU.AND P5, PT, R7, -126, PT ;  /* 0xc2fc00000700780b */ /* 0x000fe20003fae000 */
[----:B------:R-:W-:Y:S02]  /*1d60*/  ULDC UR14, c[0x0][0x604] ;  /* 0x00018100000e7ab9 */ /* 0x000fe40000000800 */
[--C-:B------:R-:W-:Y:S01]  /*1d70*/  FFMA R29, R29, UR14, -R3.reuse ;  /* 0x0000000e1d1d7c23 */ /* 0x100fe20008000803 */
[----:B------:R-:W-:Y:S01]  /*1d80*/  ULDC UR14, c[0x0][0x604] ;  /* 0x00018100000e7ab9 */ /* 0x000fe20000000800 */
[----:B------:R-:W-:Y:S01]  /*1d90*/  FSETP.GEU.AND P3, PT, R8, -126, PT ;  /* 0xc2fc00000800780b */ /* 0x000fe20003f6e000 */
[--C-:B------:R-:W-:Y:S01]  /*1da0*/  FFMA R28, R32, UR14, -R3.reuse ;  /* 0x0000000e201c7c23 */ /* 0x100fe20008000803 */
[----:B------:R-:W-:Y:S01]  /*1db0*/  ULDC UR14, c[0x0][0x604] ;  /* 0x00018100000e7ab9 */ /* 0x000fe20000000800 */
[----:B------:R-:W-:Y:S01]  /*1dc0*/  FSETP.GEU.AND P2, PT, R29, -126, PT ;  /* 0xc2fc00001d00780b */ /* 0x000fe20003f4e000 */
[--C-:B------:R-:W-:Y:S01]  /*1dd0*/  FFMA R11, R33, UR14, -R3.reuse ;  /* 0x0000000e210b7c23 */ /* 0x100fe20008000803 */
[----:B------:R-:W-:Y:S01]  /*1de0*/  ULDC UR14, c[0x0][0x604] ;  /* 0x00018100000e7ab9 */ /* 0x000fe20000000800 */
[----:B------:R-:W-:Y:S01]  /*1df0*/  @!P6 FMUL R24, R24, 0.5 ;  /* 0x3f0000001818e820 */ /* 0x000fe20000400000 */
[--C-:B------:R-:W-:Y:S01]  /*1e00*/  FFMA R10, R36, UR14, -R3.reuse ;  /* 0x0000000e240a7c23 */ /* 0x100fe20008000803 */
[----:B------:R-:W-:Y:S01]  /*1e10*/  @!P5 FMUL R7, R7, 0.5 ;  /* 0x3f0000000707d820 */ /* 0x000fe20000400000 */
[----:B------:R-:W-:Y:S01]  /*1e20*/  ULDC UR14, c[0x0][0x604] ;  /* 0x00018100000e7ab9 */ /* 0x000fe20000000800 */
[----:B------:R-:W-:Y:S01]  /*1e30*/  FSETP.GEU.AND P4, PT, R28, -126, PT ;  /* 0xc2fc00001c00780b */ /* 0x000fe20003f8e000 */
[--C-:B------:R-:W-:Y:S01]  /*1e40*/  FFMA R13, R37, UR14, -R3.reuse ;  /* 0x0000000e250d7c23 */ /* 0x100fe20008000803 */
[----:B------:R-:W3:Y:S01]  /*1e50*/  MUFU.EX2 R24, R24 ;  /* 0x0000001800187308 */ /* 0x000ee20000000800 */
[----:B------:R-:W-:Y:S01]  /*1e60*/  ULDC UR14, c[0x0][0x604] ;  /* 0x00018100000e7ab9 */ /* 0x000fe20000000800 */
[----:B------:R-:W-:Y:S01]  /*1e70*/  @!P3 FMUL R8, R8, 0.5 ;  /* 0x3f0000000808b820 */ /* 0x000fe20000400000 */
[--C-:B------:R-:W-:Y:S01]  /*1e80*/  FFMA R32, R40, UR14, -R3.reuse ;  /* 0x0000000e28207c23 */ /* 0x100fe20008000803 */
[----:B------:R-:W-:Y:S01]  /*1e90*/  @!P2 FMUL R29, R29, 0.5 ;  /* 0x3f0000001d1da820 */ /* 0x000fe20000400000 */
[----:B------:R-:W-:Y:S01]  /*1ea0*/  ULDC UR14, c[0x0][0x604] ;  /* 0x00018100000e7ab9 */ /* 0x000fe20000000800 */
[----:B--2---:R-:W-:Y:S01]  /*1eb0*/  FMNMX R2, R9, R2, !PT ;  /* 0x0000000209027209 */ /* 0x004fe20007800000 */
[--C-:B------:R-:W-:Y:S01]  /*1ec0*/  FFMA R15, R41, UR14, -R3.reuse ;  /* 0x0000000e290f7c23 */ /* 0x100fe20008000803 */
[----:B------:R-:W2:Y:S01]  /*1ed0*/  MUFU.EX2 R7, R7 ;  /* 0x0000000700077308 */ /* 0x000ea20000000800 */
[----:B------:R-:W-:Y:S01]  /*1ee0*/  ULDC UR14, c[0x0][0x604] ;  /* 0x00018100000e7ab9 */ /* 0x000fe20000000800 */
[----:B------:R-:W-:Y:S01]  /*1ef0*/  FSETP.NEU.AND P1, PT, R2, -INF , PT ;  /* 0xff8000000200780b */ /* 0x000fe20003f2d000 */
[--C-:B------:R-:W-:Y:S01]  /*1f00*/  FFMA R12, R44, UR14, -R3.reuse ;  /* 0x0000000e2c0c7c23 */ /* 0x100fe20008000803 */
[----:B------:R-:W-:Y:S01]  /*1f10*/  ULDC UR14, c[0x0][0x604] ;  /* 0x00018100000e7ab9 */ /* 0x000fe20000000800 */
[----:B------:R-:W-:Y:S01]  /*1f20*/  @!P4 FMUL R28, R28, 0.5 ;  /* 0x3f0000001c1cc820 */ /* 0x000fe20000400000 */
[----:B------:R-:W-:Y:S01]  /*1f30*/  FSEL R4, R2, RZ, P1 ;  /* 0x000000ff02047208 */ /* 0x000fe20000800000 */
[----:B------:R-:W-:Y:S01]  /*1f40*/  FFMA R17, R45, UR14, -R3 ;  /* 0x0000000e2d117c23 */ /* 0x000fe20008000803 */
[----:B------:R-:W-:Y:S01]  /*1f50*/  FSETP.GEU.AND P1, PT, R11, -126, PT ;  /* 0xc2fc00000b00780b */ /* 0x000fe20003f2e000 */
[----:B------:R-:W4:Y:S01]  /*1f60*/  MUFU.EX2 R9, R29 ;  /* 0x0000001d00097308 */ /* 0x000f220000000800 */
[----:B---3--:R-:W-:Y:S01]  /*1f70*/  @!P6 FMUL R24, R24, R24 ;  /* 0x000000181818e220 */ /* 0x008fe20000400000 */
[----:B------:R-:W-:Y:S01]  /*1f80*/  FSETP.GEU.AND P6, PT, R10, -126, PT ;  /* 0xc2fc00000a00780b */ /* 0x000fe20003fce000 */
[----:B------:R-:W-:-:S02]  /*1f90*/  ULDC UR14, c[0x0][0x604] ;  /* 0x00018100000e7ab9 */ /* 0x000fc40000000800 */
[--C-:B------:R-:W-:Y:S01]  /*1fa0*/  FFMA R36, R48, UR14, -R3.reuse ;  /* 0x0000000e30247c23 */ /* 0x100fe20008000803 */
[----:B------:R-:W-:Y:S01]  /*1fb0*/  ULDC UR14, c[0x0][0x604] ;  /* 0x00018100000e7ab9 */ /* 0x000fe20000000800 */
[----:B--2---:R-:W-:Y:S01]  /*1fc0*/  @!P5 FMUL R7, R7, R7 ;  /* 0x000000070707d220 */ /* 0x004fe20000400000 */
[----:B------:R-:W-:Y:S01]  /*1fd0*/  FSETP.GEU.AND P5, PT, R13, -126, PT ;  /* 0xc2fc00000d00780b */ /* 0x000fe20003fae000 */
[----:B------:R-:W2:Y:S01]  /*1fe0*/  MUFU.EX2 R8, R8 ;  /* 0x0000000800087308 */ /* 0x000ea20000000800 */
[--C-:B------:R-:W-:Y:S02]  /*1ff0*/  FFMA R19, R49, UR14, -R3.reuse ;  /* 0x0000000e31137c23 */ /* 0x100fe40008000803 */
[----:B------:R-:W-:Y:S01]  /*2000*/  @!P1 FMUL R11, R11, 0.5 ;  /* 0x3f0000000b0b9820 */ /* 0x000fe20000400000 */
[----:B------:R-:W-:Y:S02]  /*2010*/  ULDC UR14, c[0x0][0x604] ;  /* 0x00018100000e7ab9 */ /* 0x000fe40000000800 */
[----:B------:R-:W-:Y:S01]  /*2020*/  @!P6 FMUL R10, R10, 0.5 ;  /* 0x3f0000000a0ae820 */ /* 0x000fe20000400000 */
[--C-:B------:R-:W-:Y:S01]  /*2030*/  FFMA R14, R52, UR14, -R3.reuse ;  /* 0x0000000e340e7c23 */ /* 0x100fe20008000803 */
[----:B----4-:R-:W-:Y:S01]  /*2040*/  @!P2 FMUL R9, R9, R9 ;  /* 0x000000090909a220 */ /* 0x010fe20000400000 */
[----:B------:R-:W3:Y:S01]  /*2050*/  MUFU.EX2 R11, R11 ;  /* 0x0000000b000b7308 */ /* 0x000ee20000000800 */
[----:B------:R-:W-:Y:S01]  /*2060*/  FSETP.GEU.AND P2, PT, R15, -126, PT ;  /* 0xc2fc00000f00780b */ /* 0x000fe20003f4e000 */
[----:B------:R-:W-:Y:S01]  /*2070*/  ULDC UR14, c[0x0][0x604] ;  /* 0x00018100000e7ab9 */ /* 0x000fe20000000800 */
[----:B------:R-:W-:Y:S01]  /*2080*/  @!P5 FMUL R13, R13, 0.5 ;  /* 0x3f0000000d0dd820 */ /* 0x000fe20000400000 */
[----:B------:R-:W-:Y:S01]  /*2090*/  FFMA R21, R53, UR14, -R3 ;  /* 0x0000000e35157c23 */ /* 0x000fe20008000803 */
[----:B------:R-:W-:-:S03]  /*20a0*/  ULDC UR14, c[0x0][0x604] ;  /* 0x00018100000e7ab9 */ /* 0x000fc60000000800 */
[----:B------:R-:W4:Y:S01]  /*20b0*/  MUFU.EX2 R28, R28 ;  /* 0x0000001c001c7308 */ /* 0x000f220000000800 */
[----:B--2---:R-:W-:Y:S01]  /*20c0*/  @!P3 FMUL R8, R8, R8 ;  /* 0x000000080808b220 */ /* 0x004fe20000400000 */
[----:B------:R-:W-:Y:S01]  /*20d0*/  FSETP.GEU.AND P3, PT, R32, -126, PT ;  /* 0xc2fc00002000780b */ /* 0x000fe20003f6e000 */
[--C-:B------:R-:W-:Y:S01]  /*20e0*/  FFMA R40, R56, UR14, -R3.reuse ;  /* 0x0000000e38287c23 */ /* 0x100fe20008000803 */
[----:B------:R-:W-:Y:S02]  /*20f0*/  ULDC UR14, c[0x0][0x604] ;  /* 0x00018100000e7ab9 */ /* 0x000fe40000000800 */
[----:B------:R-:W-:Y:S01]  /*2100*/  @!P2 FMUL R15, R15, 0.5 ;  /* 0x3f0000000f0fa820 */ /* 0x000fe20000400000 */
[----:B------:R-:W-:Y:S01]  /*2110*/  FFMA R23, R57, UR14, -R3 ;  /* 0x0000000e39177c23 */ /* 0x000fe20008000803 */
[----:B------:R-:W2:Y:S01]  /*2120*/  MUFU.EX2 R13, R13 ;  /* 0x0000000d000d7308 */ /* 0x000ea20000000800 */
[----:B---3--:R-:W-:Y:S01]  /*2130*/  @!P1 FMUL R11, R11, R11 ;  /* 0x0000000b0b0b9220 */ /* 0x008fe20000400000 */
[----:B------:R-:W-:Y:S01]  /*2140*/  FSETP.GEU.AND P1, PT, R17, -126, PT ;  /* 0xc2fc00001100780b */ /* 0x000fe20003f2e000 */
[----:B------:R-:W-:-:S02]  /*2150*/  ULDC UR14, c[0x0][0x604] ;  /* 0x00018100000e7ab9 */ /* 0x000fc40000000800 */
[--C-:B------:R-:W-:Y:S01]  /*2160*/  FFMA R16, R60, UR14, -R3.reuse ;  /* 0x0000000e3c107c23 */ /* 0x100fe20008000803 */
[----:B------:R-:W-:Y:S01]  /*2170*/  ULDC UR14, c[0x0][0x604] ;  /* 0x00018100000e7ab9 */ /* 0x000fe20000000800 */
[----:B------:R-:W-:Y:S01]  /*2180*/  @!P3 FMUL R32, R32, 0.5 ;  /* 0x3f0000002020b820 */ /* 0x000fe20000400000 */
[----:B------:R-:W3:Y:S01]  /*2190*/  MUFU.EX2 R10, R10 ;  /* 0x0000000a000a7308 */ /* 0x000ee20000000800 */
[----:B----4-:R-:W-:Y:S01]  /*21a0*/  @!P4 FMUL R28, R28, R28 ;  /* 0x0000001c1c1cc220 */ /* 0x010fe20000400000 */
[----:B------:R-:W-:Y:S01]  /*21b0*/  FSETP.GEU.AND P4, PT, R12, -126, PT ;  /* 0xc2fc00000c00780b */ /* 0x000fe20003f8e000 */
[--C-:B------:R-:W-:Y:S01]  /*21c0*/  FFMA R25, R61, UR14, -R3.reuse ;  /* 0x0000000e3d197c23 */ /* 0x100fe20008000803 */
[----:B------:R-:W-:Y:S02]  /*21d0*/  ULDC UR14, c[0x0][0x604] ;  /* 0x00018100000e7ab9 */ /* 0x000fe40000000800 */
[----:B------:R-:W-:Y:S01]  /*21e0*/  FFMA R44, R64, UR14, -R3 ;  /* 0x0000000e402c7c23 */ /* 0x000fe20008000803 */
[----:B------:R-:W-:Y:S01]  /*21f0*/  @!P1 FMUL R17, R17, 0.5 ;  /* 0x3f00000011119820 */ /* 0x000fe20000400000 */
[----:B------:R-:W4:Y:S01]  /*2200*/  MUFU.EX2 R15, R15 ;  /* 0x0000000f000f7308 */ /* 0x000f220000000800 */
[----:B--2---:R-:W-:Y:S01]  /*2210*/  @!P5 FMUL R13, R13, R13 ;  /* 0x0000000d0d0dd220 */ /* 0x004fe20000400000 */
[----:B------:R-:W-:Y:S01]  /*2220*/  FSETP.GEU.AND P5, PT, R19, -126, PT ;  /* 0xc2fc00001300780b */ /* 0x000fe20003fae000 */
[----:B------:R-:W-:-:S02]  /*2230*/  ULDC UR14, c[0x0][0x604] ;  /* 0x00018100000e7ab9 */ /* 0x000fc40000000800 */
[--C-:B------:R-:W-:Y:S01]  /*2240*/  FFMA R29, R65, UR14, -R3.reuse ;  /* 0x0000000e411d7c23 */ /* 0x100fe20008000803 */
[----:B------:R-:W-:Y:S01]  /*2250*/  ULDC UR14, c[0x0][0x604] ;  /* 0x00018100000e7ab9 */ /* 0x000fe20000000800 */
[----:B------:R-:W-:Y:S01]  /*2260*/  @!P4 FMUL R12, R12, 0.5 ;  /* 0x3f0000000c0cc820 */ /* 0x000fe20000400000 */
[----:B------:R-:W2:Y:S01]  /*2270*/  MUFU.EX2 R17, R17 ;  /* 0x0000001100117308 */ /* 0x000ea20000000800 */
[----:B---3--:R-:W-:Y:S01]  /*2280*/  @!P6 FMUL R10, R10, R10 ;  /* 0x0000000a0a0ae220 */ /* 0x008fe20000400000 */
[----:B------:R-:W-:Y:S01]  /*2290*/  FSETP.GEU.AND P6, PT, R36, -126, PT ;  /* 0xc2fc00002400780b */ /* 0x000fe20003fce000 */
[--C-:B------:R-:W-:Y:S01]  /*22a0*/  FFMA R18, R68, UR14, -R3.reuse ;  /* 0x0000000e44127c23 */ /* 0x100fe20008000803 */
[----:B------:R-:W-:Y:S02]  /*22b0*/  ULDC UR14, c[0x0][0x604] ;  /* 0x00018100000e7ab9 */ /* 0x000fe40000000800 */
[----:B------:R-:W-:Y:S01]  /*22c0*/  FFMA R33, R69, UR14, -R3 ;  /* 0x0000000e45217c23 */ /* 0x000fe20008000803 */
[----:B------:R-:W-:Y:S01]  /*22d0*/  @!P5 FMUL R19, R19, 0.5 ;  /* 0x3f0000001313d820 */ /* 0x000fe20000400000 */
[----:B------:R-:W3:Y:S01]  /*22e0*/  MUFU.EX2 R32, R32 ;  /* 0x0000002000207308 */ /* 0x000ee20000000800 */
[----:B----4-:R-:W-:Y:S01]  /*22f0*/  @!P2 FMUL R15, R15, R15 ;  /* 0x0000000f0f0fa220 */ /* 0x010fe20000400000 */
[----:B------:R-:W-:Y:S01]  /*2300*/  FSETP.GEU.AND P2, PT, R21, -126, PT ;  /* 0xc2fc00001500780b */ /* 0x000fe20003f4e000 */
[----:B------:R-:W-:-:S02]  /*2310*/  ULDC UR14, c[0x0][0x604] ;  /* 0x00018100000e7ab9 */ /* 0x000fc40000000800 */
[--C-:B------:R-:W-:Y:S01]  /*2320*/  FFMA R48, R72, UR14, -R3.reuse ;  /* 0x0000000e48307c23 */ /* 0x100fe20008000803 */
[----:B------:R-:W-:Y:S01]  /*2330*/  ULDC UR14, c[0x0][0x604] ;  /* 0x00018100000e7ab9 */ /* 0x000fe20000000800 */
[----:B------:R-:W-:Y:S01]  /*2340*/  @!P6 FMUL R36, R36, 0.5 ;  /* 0x3f0000002424e820 */ /* 0x000fe20000400000 */
[----:B------:R-:W4:Y:S01]  /*2350*/  MUFU.EX2 R19, R19 ;  /* 0x0000001300137308 */ /* 0x000f220000000800 */
[----:B--2---:R-:W-:Y:S01]  /*2360*/  @!P1 FMUL R17, R17, R17 ;  /* 0x0000001111119220 */ /* 0x004fe20000400000 */
[----:B------:R-:W-:Y:S01]  /*2370*/  FSETP.GEU.AND P1, PT, R23, -126, PT ;  /* 0xc2fc00001700780b */ /* 0x000fe20003f2e000 */
[--C-:B------:R-:W-:Y:S01]  /*2380*/  FFMA R37, R73, UR14, -R3.reuse ;  /* 0x0000000e49257c23 */ /* 0x100fe20008000803 */
[----:B------:R-:W-:Y:S02]  /*2390*/  ULDC UR14, c[0x0][0x604] ;  /* 0x00018100000e7ab9 */ /* 0x000fe40000000800 */
[----:B------:R-:W-:Y:S01]  /*23a0*/  FFMA R20, R76, UR14, -R3 ;  /* 0x0000000e4c147c23 */ /* 0x000fe20008000803 */
[----:B------:R-:W-:Y:S01]  /*23b0*/  @!P2 FMUL R21, R21, 0.5 ;  /* 0x3f0000001515a820 */ /* 0x000fe20000400000 */
        /* <DEDUP_REMOVED lines=172> */
[----:B------:R-:W-:Y:S01]  /*2e80*/  FFMA R3, R149, UR14, -R3 ;  /* 0x0000000e95037c23 */ /* 0x000fe20008000803 */
[----:B------:R-:W-:Y:S01]  /*2e90*/  ULDC UR14, c[0x0][0x604] ;  /* 0x00018100000e7ab9 */ /* 0x000fe20000000800 */
[----:B------:R-:W-:Y:S01]  /*2ea0*/  @!P1 FMUL R72, R72, 0.5 ;  /* 0x3f00000048489820 */ /* 0x000fe20000400000 */
[----:B------:R-:W3:Y:S01]  /*2eb0*/  MUFU.EX2 R61, R61 ;  /* 0x0000003d003d7308 */ /* 0x000ee20000000800 */
[----:B----4-:R-:W-:Y:S01]  /*2ec0*/  @!P3 FMUL R53, R53, R53 ;  /* 0x000000353535b220 */ /* 0x010fe20000400000 */
[----:B------:R-:W-:Y:S01]  /*2ed0*/  FSETP.GEU.AND P3, PT, R65, -126, PT ;  /* 0xc2fc00004100780b */ /* 0x000fe20003f6e000 */
[----:B------:R-:W-:Y:S01]  /*2ee0*/  FMUL R4, R4, UR14 ;  /* 0x0000000e04047c20 */ /* 0x000fe20008400000 */
[----:B------:R-:W-:-:S03]  /*2ef0*/  ULDC UR14, c[0x0][0x604] ;  /* 0x00018100000e7ab9 */ /* 0x000fc60000000800 */
[----:B------:R-:W-:Y:S01]  /*2f00*/  @!P5 FMUL R76, R76, 0.5 ;  /* 0x3f0000004c4cd820 */ /* 0x000fe20000400000 */
[----:B------:R-:W4:Y:S01]  /*2f10*/  MUFU.EX2 R68, R68 ;  /* 0x0000004400447308 */ /* 0x000f220000000800 */
[----:B--2---:R-:W-:Y:S01]  /*2f20*/  @!P4 FMUL R57, R57, R57 ;  /* 0x000000393939c220 */ /* 0x004fe20000400000 */
[----:B------:R-:W-:Y:S01]  /*2f30*/  FSETP.GEU.AND P4, PT, R69, -126, PT ;  /* 0xc2fc00004500780b */ /* 0x000fe20003f8e000 */
[--C-:B------:R-:W-:Y:S01]  /*2f40*/  FFMA R120, R27, UR14, -R4.reuse ;  /* 0x0000000e1b787c23 */ /* 0x100fe20008000804 */
[----:B------:R-:W-:Y:S01]  /*2f50*/  ULDC UR14, c[0x0][0x604] ;  /* 0x00018100000e7ab9 */ /* 0x000fe20000000800 */
[--C-:B------:R-:W-:Y:S01]  /*2f60*/  FFMA R26, R26, UR15, -R4.reuse ;  /* 0x0000000f1a1a7c23 */ /* 0x100fe20008000804 */
[--C-:B------:R-:W-:Y:S01]  /*2f70*/  FFMA R30, R30, UR14, -R4.reuse ;  /* 0x0000000e1e1e7c23 */ /* 0x100fe20008000804 */
[----:B------:R-:W-:Y:S01]  /*2f80*/  @!P3 FMUL R65, R65, 0.5 ;  /* 0x3f0000004141b820 */ /* 0x000fe20000400000 */
[----:B------:R-:W2:Y:S01]  /*2f90*/  MUFU.EX2 R72, R72 ;  /* 0x0000004800487308 */ /* 0x000ea20000000800 */
[----:B---3--:R-:W-:Y:S01]  /*2fa0*/  @!P6 FMUL R61, R61, R61 ;  /* 0x0000003d3d3de220 */ /* 0x008fe20000400000 */
[----:B------:R-:W-:Y:S01]  /*2fb0*/  FSETP.GEU.AND P6, PT, R73, -126, PT ;  /* 0xc2fc00004900780b */ /* 0x000fe20003fce000 */
[----:B------:R-:W-:Y:S01]  /*2fc0*/  ULDC UR14, c[0x0][0x604] ;  /* 0x00018100000e7ab9 */ /* 0x000fe20000000800 */
[----:B------:R-:W-:Y:S01]  /*2fd0*/  ULDC UR15, c[0x0][0x604] ;  /* 0x00018100000f7ab9 */ /* 0x000fe20000000800 */
[--C-:B------:R-:W-:Y:S01]  /*2fe0*/  FFMA R124, R31, UR14, -R4.reuse ;  /* 0x0000000e1f7c7c23 */ /* 0x100fe20008000804 */
[----:B------:R-:W-:Y:S01]  /*2ff0*/  ULDC UR14, c[0x0][0x604] ;  /* 0x00018100000e7ab9 */ /* 0x000fe20000000800 */
[----:B------:R-:W-:Y:S01]  /*3000*/  @!P4 FMUL R69, R69, 0.5 ;  /* 0x3f0000004545c820 */ /* 0x000fe20000400000 */
[----:B------:R-:W3:Y:S01]  /*3010*/  MUFU.EX2 R76, R76 ;  /* 0x0000004c004c7308 */ /* 0x000ee20000000800 */
[----:B----4-:R-:W-:Y:S01]  /*3020*/  @!P2 FMUL R68, R68, R68 ;  /* 0x000000444444a220 */ /* 0x010fe20000400000 */
[----:B------:R-:W-:Y:S01]  /*3030*/  FSETP.GEU.AND P2, PT, R80, -126, PT ;  /* 0xc2fc00005000780b */ /* 0x000fe20003f4e000 */
[--C-:B------:R-:W-:Y:S01]  /*3040*/  FFMA R34, R34, UR14, -R4.reuse ;  /* 0x0000000e22227c23 */ /* 0x100fe20008000804 */
[----:B------:R-:W-:Y:S01]  /*3050*/  ULDC UR14, c[0x0][0x604] ;  /* 0x00018100000e7ab9 */ /* 0x000fe20000000800 */
[--C-:B------:R-:W-:Y:S01]  /*3060*/  FFMA R130, R130, UR15, -R4.reuse ;  /* 0x0000000f82827c23 */ /* 0x100fe20008000804 */
[--C-:B------:R-:W-:Y:S01]  /*3070*/  FFMA R128, R35, UR14, -R4.reuse ;  /* 0x0000000e23807c23 */ /* 0x100fe20008000804 */
[----:B------:R-:W-:Y:S01]  /*3080*/  @!P6 FMUL R73, R73, 0.5 ;  /* 0x3f0000004949e820 */ /* 0x000fe20000400000 */
[----:B------:R-:W4:Y:S01]  /*3090*/  MUFU.EX2 R65, R65 ;  /* 0x0000004100417308 */ /* 0x000f220000000800 */
[----:B--2---:R-:W-:Y:S01]  /*30a0*/  @!P1 FMUL R72, R72, R72 ;  /* 0x0000004848489220 */ /* 0x004fe20000400000 */
[----:B------:R-:W-:Y:S01]  /*30b0*/  FSETP.GEU.AND P1, PT, R84, -126, PT ;  /* 0xc2fc00005400780b */ /* 0x000fe20003f2e000 */
[----:B------:R-:W-:Y:S01]  /*30c0*/  ULDC UR14, c[0x0][0x604] ;  /* 0x00018100000e7ab9 */ /* 0x000fe20000000800 */
[--C-:B------:R-:W-:Y:S01]  /*30d0*/  FFMA R125, R131, UR18, -R4.reuse ;  /* 0x00000012837d7c23 */ /* 0x100fe20008000804 */
[--C-:B------:R-:W-:Y:S01]  /*30e0*/  FFMA R38, R38, UR14, -R4.reuse ;  /* 0x0000000e26267c23 */ /* 0x100fe20008000804 */
[----:B------:R-:W-:Y:S01]  /*30f0*/  ULDC UR14, c[0x0][0x604] ;  /* 0x00018100000e7ab9 */ /* 0x000fe20000000800 */
[----:B------:R-:W-:Y:S01]  /*3100*/  @!P2 FMUL R80, R80, 0.5 ;  /* 0x3f0000005050a820 */ /* 0x000fe20000400000 */
[----:B------:R-:W2:Y:S01]  /*3110*/  MUFU.EX2 R69, R69 ;  /* 0x0000004500457308 */ /* 0x000ea20000000800 */
[----:B---3--:R-:W-:Y:S01]  /*3120*/  @!P5 FMUL R76, R76, R76 ;  /* 0x0000004c4c4cd220 */ /* 0x008fe20000400000 */
[----:B------:R-:W-:Y:S01]  /*3130*/  FSETP.GEU.AND P5, PT, R88, -126, PT ;  /* 0xc2fc00005800780b */ /* 0x000fe20003fae000 */
[--C-:B------:R-:W-:Y:S01]  /*3140*/  FFMA R132, R39, UR14, -R4.reuse ;  /* 0x0000000e27847c23 */ /* 0x100fe20008000804 */
[----:B------:R-:W-:Y:S01]  /*3150*/  ULDC UR14, c[0x0][0x604] ;  /* 0x00018100000e7ab9 */ /* 0x000fe20000000800 */
[----:B------:R-:W-:Y:S01]  /*3160*/  ULDC UR15, c[0x0][0x604] ;  /* 0x00018100000f7ab9 */ /* 0x000fe20000000800 */
[--C-:B------:R-:W-:Y:S01]  /*3170*/  FFMA R42, R42, UR14, -R4.reuse ;  /* 0x0000000e2a2a7c23 */ /* 0x100fe20008000804 */
[----:B------:R-:W-:Y:S01]  /*3180*/  @!P1 FMUL R84, R84, 0.5 ;  /* 0x3f00000054549820 */ /* 0x000fe20000400000 */
[----:B------:R-:W3:Y:S01]  /*3190*/  MUFU.EX2 R73, R73 ;  /* 0x0000004900497308 */ /* 0x000ee20000000800 */
[----:B----4-:R-:W-:Y:S01]  /*31a0*/  @!P3 FMUL R65, R65, R65 ;  /* 0x000000414141b220 */ /* 0x010fe20000400000 */
[----:B------:R-:W-:Y:S01]  /*31b0*/  FSETP.GEU.AND P3, PT, R77, -126, PT ;  /* 0xc2fc00004d00780b */ /* 0x000fe20003f6e000 */
[----:B------:R-:W-:Y:S01]  /*31c0*/  ULDC UR14, c[0x0][0x604] ;  /* 0x00018100000e7ab9 */ /* 0x000fe20000000800 */
[--C-:B------:R-:W-:Y:S01]  /*31d0*/  FFMA R138, R138, UR22, -R4.reuse ;  /* 0x000000168a8a7c23 */ /* 0x100fe20008000804 */
[--C-:B------:R-:W-:Y:S01]  /*31e0*/  FFMA R136, R43, UR14, -R4.reuse ;  /* 0x0000000e2b887c23 */ /* 0x100fe20008000804 */
[----:B------:R-:W-:Y:S01]  /*31f0*/  ULDC UR14, c[0x0][0x604] ;  /* 0x00018100000e7ab9 */ /* 0x000fe20000000800 */
        /* <DEDUP_REMOVED lines=38> */
[--C-:B------:R-:W-:Y:S01]  /*3460*/  FFMA R146, R146, UR18, -R4.reuse ;  /* 0x0000001292927c23 */ /* 0x100fe20008000804 */
        /* <DEDUP_REMOVED lines=29> */
[----:B------:R-:W-:Y:S01]  /*3640*/  FFMA R70, R70, UR14, -R4 ;  /* 0x0000000e46467c23 */ /* 0x000fe20008000804 */
[----:B------:R-:W-:-:S02]  /*3650*/  ULDC UR14, c[0x0][0x604] ;  /* 0x00018100000e7ab9 */ /* 0x000fc40000000800 */
[--C-:B------:R-:W-:Y:S01]  /*3660*/  FFMA R158, R71, UR14, -R4.reuse ;  /* 0x0000000e479e7c23 */ /* 0x100fe20008000804 */
[----:B------:R-:W-:Y:S01]  /*3670*/  @!P6 FMUL R97, R97, 0.5 ;  /* 0x3f0000006161e820 */ /* 0x000fe20000400000 */
[----:B------:R-:W4:Y:S01]  /*3680*/  MUFU.EX2 R89, R89 ;  /* 0x0000005900597308 */ /* 0x000f220000000800 */
[----:B--2---:R-:W-:Y:S01]  /*3690*/  @!P1 FMUL R96, R96, R96 ;  /* 0x0000006060609220 */ /* 0x004fe20000400000 */
[----:B------:R-:W-:Y:S01]  /*36a0*/  FSETP.GEU.AND P1, PT, R108, -126, PT ;  /* 0xc2fc00006c00780b */ /* 0x000fe20003f2e000 */
[----:B------:R-:W-:Y:S02]  /*36b0*/  ULDC UR14, c[0x0][0x604] ;  /* 0x00018100000e7ab9 */ /* 0x000fe40000000800 */
[--C-:B------:R-:W-:Y:S01]  /*36c0*/  FFMA R74, R74, UR14, -R4.reuse ;  /* 0x0000000e4a4a7c23 */ /* 0x100fe20008000804 */
[----:B------:R-:W-:Y:S01]  /*36d0*/  ULDC UR14, c[0x0][0x604] ;  /* 0x00018100000e7ab9 */ /* 0x000fe20000000800 */
[----:B------:R-:W-:Y:S01]  /*36e0*/  @!P2 FMUL R104, R104, 0.5 ;  /* 0x3f0000006868a820 */ /* 0x000fe20000400000 */
[----:B------:R-:W2:Y:S01]  /*36f0*/  MUFU.EX2 R93, R93 ;  /* 0x0000005d005d7308 */ /* 0x000ea20000000800 */
[----:B---3--:R-:W-:Y:S01]  /*3700*/  @!P5 FMUL R100, R100, R100 ;  /* 0x000000646464d220 */ /* 0x008fe20000400000 */
[----:B------:R-:W-:Y:S01]  /*3710*/  FSETP.GEU.AND P5, PT, R112, -126, PT ;  /* 0xc2fc00007000780b */ /* 0x000fe20003fae000 */
[----:B------:R-:W-:Y:S01]  /*3720*/  FFMA R160, R75, UR14, -R4 ;  /* 0x0000000e4ba07c23 */ /* 0x000fe20008000804 */
[----:B------:R-:W-:-:S02]  /*3730*/  ULDC UR14, c[0x0][0x604] ;  /* 0x00018100000e7ab9 */ /* 0x000fc40000000800 */
[--C-:B------:R-:W-:Y:S01]  /*3740*/  FFMA R78, R78, UR14, -R4.reuse ;  /* 0x0000000e4e4e7c23 */ /* 0x100fe20008000804 */
[----:B------:R-:W-:Y:S01]  /*3750*/  @!P1 FMUL R108, R108, 0.5 ;  /* 0x3f0000006c6c9820 */ /* 0x000fe20000400000 */
[----:B------:R-:W3:Y:S01]  /*3760*/  MUFU.EX2 R97, R97 ;  /* 0x0000006100617308 */ /* 0x000ee20000000800 */
[----:B----4-:R-:W-:Y:S01]  /*3770*/  @!P3 FMUL R89, R89, R89 ;  /* 0x000000595959b220 */ /* 0x010fe20000400000 */
[----:B------:R-:W-:Y:S01]  /*3780*/  FSETP.GEU.AND P3, PT, R101, -126, PT ;  /* 0xc2fc00006500780b */ /* 0x000fe20003f6e000 */
[----:B------:R-:W-:Y:S02]  /*3790*/  ULDC UR14, c[0x0][0x604] ;  /* 0x00018100000e7ab9 */ /* 0x000fe40000000800 */
[--C-:B------:R-:W-:Y:S01]  /*37a0*/  FFMA R162, R79, UR14, -R4.reuse ;  /* 0x0000000e4fa27c23 */ /* 0x100fe20008000804 */
[----:B------:R-:W-:Y:S01]  /*37b0*/  ULDC UR14, c[0x0][0x604] ;  /* 0x00018100000e7ab9 */ /* 0x000fe20000000800 */
[----:B------:R-:W-:Y:S01]  /*37c0*/  @!P5 FMUL R112, R112, 0.5 ;  /* 0x3f0000007070d820 */ /* 0x000fe20000400000 */
[----:B------:R-:W4:Y:S01]  /*37d0*/  MUFU.EX2 R104, R104 ;  /* 0x0000006800687308 */ /* 0x000f220000000800 */
[----:B--2---:R-:W-:Y:S01]  /*37e0*/  @!P4 FMUL R93, R93, R93 ;  /* 0x0000005d5d5dc220 */ /* 0x004fe20000400000 */
[----:B------:R-:W-:Y:S01]  /*37f0*/  FSETP.GEU.AND P4, PT, R105, -126, PT ;  /* 0xc2fc00006900780b */ /* 0x000fe20003f8e000 */
[----:B------:R-:W-:Y:S01]  /*3800*/  FFMA R82, R82, UR14, -R4 ;  /* 0x0000000e52527c23 */ /* 0x000fe20008000804 */
[----:B------:R-:W-:-:S02]  /*3810*/  ULDC UR14, c[0x0][0x604] ;  /* 0x00018100000e7ab9 */ /* 0x000fc40000000800 */
[--C-:B------:R-:W-:Y:S01]  /*3820*/  FFMA R164, R83, UR14, -R4.reuse ;  /* 0x0000000e53a47c23 */ /* 0x100fe20008000804 */
[----:B------:R-:W-:Y:S01]  /*3830*/  @!P3 FMUL R101, R101, 0.5 ;  /* 0x3f0000006565b820 */ /* 0x000fe20000400000 */
[----:B------:R-:W2:Y:S01]  /*3840*/  MUFU.EX2 R108, R108 ;  /* 0x0000006c006c7308 */ /* 0x000ea20000000800 */
[----:B---3--:R-:W-:Y:S01]  /*3850*/  @!P6 FMUL R97, R97, R97 ;  /* 0x000000616161e220 */ /* 0x008fe20000400000 */
[----:B------:R-:W-:Y:S01]  /*3860*/  FSETP.GEU.AND P6, PT, R109, -126, PT ;  /* 0xc2fc00006d00780b */ /* 0x000fe20003fce000 */
[----:B------:R-:W-:Y:S02]  /*3870*/  ULDC UR14, c[0x0][0x604] ;  /* 0x00018100000e7ab9 */ /* 0x000fe40000000800 */
[--C-:B------:R-:W-:Y:S01]  /*3880*/  FFMA R86, R86, UR14, -R4.reuse ;  /* 0x0000000e56567c23 */ /* 0x100fe20008000804 */
[----:B------:R-:W-:Y:S01]  /*3890*/  ULDC UR14, c[0x0][0x604] ;  /* 0x00018100000e7ab9 */ /* 0x000fe20000000800 */
[----:B------:R-:W-:Y:S01]  /*38a0*/  @!P4 FMUL R105, R105, 0.5 ;  /* 0x3f0000006969c820 */ /* 0x000fe20000400000 */
[----:B------:R-:W3:Y:S01]  /*38b0*/  MUFU.EX2 R112, R112 ;  /* 0x0000007000707308 */ /* 0x000ee20000000800 */
[----:B----4-:R-:W-:Y:S01]  /*38c0*/  @!P2 FMUL R104, R104, R104 ;  /* 0x000000686868a220 */ /* 0x010fe20000400000 */
[----:B------:R-:W-:Y:S01]  /*38d0*/  FSETP.GEU.AND P2, PT, R3, -126, PT ;  /* 0xc2fc00000300780b */ /* 0x000fe20003f4e000 */
[----:B------:R-:W-:Y:S01]  /*38e0*/  FFMA R87, R87, UR14, -R4 ;  /* 0x0000000e57577c23 */ /* 0x000fe20008000804 */
[----:B------:R-:W-:Y:S01]  /*38f0*/  ULDC UR14, c[0x0][0x604] ;  /* 0x00018100000e7ab9 */ /* 0x000fe20000000800 */
[----:B------:R-:W-:-:S02]  /*3900*/  FADD R135, R37, R104 ;  /* 0x0000006825877221 */ /* 0x000fc40000000000 */
[----:B------:R-:W-:Y:S01]  /*3910*/  @!P6 FMUL R109, R109, 0.5 ;  /* 0x3f0000006d6de820 */ /* 0x000fe20000400000 */
[----:B------:R-:W4:Y:S01]  /*3920*/  MUFU.EX2 R101, R101 ;  /* 0x0000006500657308 */ /* 0x000f220000000800 */
[----:B--2---:R-:W-:Y:S01]  /*3930*/  @!P1 FMUL R108, R108, R108 ;  /* 0x0000006c6c6c9220 */ /* 0x004fe20000400000 */
[----:B------:R-:W-:-:S05]  /*3940*/  FSETP.GEU.AND P1, PT, R120, -126, PT ;  /* 0xc2fc00007800780b */ /* 0x000fca0003f2e000 */
[----:B------:R-:W-:Y:S01]  /*3950*/  @!P2 FMUL R3, R3, 0.5 ;  /* 0x3f0000000303a820 */ /* 0x000fe20000400000 */
[----:B------:R-:W2:Y:S01]  /*3960*/  MUFU.EX2 R105, R105 ;  /* 0x0000006900697308 */ /* 0x000ea20000000800 */
[----:B---3--:R-:W-:Y:S01]  /*3970*/  @!P5 FMUL R112, R112, R112 ;  /* 0x000000707070d220 */ /* 0x008fe20000400000 */
[----:B------:R-:W-:-:S05]  /*3980*/  FSETP.GEU.AND P5, PT, R124, -126, PT ;  /* 0xc2fc00007c00780b */ /* 0x000fca0003fae000 */
[----:B------:R-:W-:Y:S01]  /*3990*/  @!P1 FMUL R120, R120, 0.5 ;  /* 0x3f00000078789820 */ /* 0x000fe20000400000 */
[----:B------:R-:W3:Y:S01]  /*39a0*/  MUFU.EX2 R109, R109 ;  /* 0x0000006d006d7308 */ /* 0x000ee20000000800 */
[----:B----4-:R-:W-:Y:S01]  /*39b0*/  @!P3 FMUL R101, R101, R101 ;  /* 0x000000656565b220 */ /* 0x010fe20000400000 */
[----:B------:R-:W-:-:S05]  /*39c0*/  FSETP.GEU.AND P3, PT, R113, -126, PT ;  /* 0xc2fc00007100780b */ /* 0x000fca0003f6e000 */
[----:B------:R-:W-:Y:S01]  /*39d0*/  @!P5 FMUL R124, R124, 0.5 ;  /* 0x3f0000007c7cd820 */ /* 0x000fe20000400000 */
[----:B------:R4:W5:Y:S01]  /*39e0*/  MUFU.EX2 R116, R3 ;  /* 0x0000000300747308 */ /* 0x0009620000000800 */
[----:B--2---:R-:W-:Y:S01]  /*39f0*/  @!P4 FMUL R105, R105, R105 ;  /* 0x000000696969c220 */ /* 0x004fe20000400000 */
[----:B------:R-:W-:-:S03]  /*3a00*/  FSETP.GEU.AND P4, PT, R26, -126, PT ;  /* 0xc2fc00001a00780b */ /* 0x000fc60003f8e000 */
[----:B------:R-:W-:Y:S02]  /*3a10*/  FADD R137, R20, R105 ;  /* 0x0000006914897221 */ /* 0x000fe40000000000 */
[----:B------:R-:W-:Y:S01]  /*3a20*/  @!P3 FMUL R113, R113, 0.5 ;  /* 0x3f0000007171b820 */ /* 0x000fe20000400000 */
[----:B------:R-:W2:Y:S01]  /*3a30*/  MUFU.EX2 R120, R120 ;  /* 0x0000007800787308 */ /* 0x000ea20000000800 */
[----:B---3--:R-:W-:Y:S01]  /*3a40*/  @!P6 FMUL R109, R109, R109 ;  /* 0x0000006d6d6de220 */ /* 0x008fe20000400000 */
[----:B------:R-:W-:Y:S01]  /*3a50*/  FSETP.GEU.AND P6, PT, R30, -126, PT ;  /* 0xc2fc00001e00780b */ /* 0x000fe20003fce000 */
[--C-:B----4-:R-:W-:Y:S01]  /*3a60*/  FFMA R3, R90, UR14, -R4.reuse ;  /* 0x0000000e5a037c23 */ /* 0x110fe20008000804 */
[----:B------:R-:W-:Y:S02]  /*3a70*/  ULDC UR14, c[0x0][0x604] ;  /* 0x00018100000e7ab9 */ /* 0x000fe40000000800 */
[----:B------:R-:W-:Y:S01]  /*3a80*/  FFMA R91, R91, UR14, -R4 ;  /* 0x0000000e5b5b7c23 */ /* 0x000fe20008000804 */
[----:B------:R-:W-:Y:S01]  /*3a90*/  @!P4 FMUL R26, R26, 0.5 ;  /* 0x3f0000001a1ac820 */ /* 0x000fe20000400000 */
[----:B------:R-:W3:Y:S01]  /*3aa0*/  MUFU.EX2 R124, R124 ;  /* 0x0000007c007c7308 */ /* 0x000ee20000000800 */
[----:B-----5:R-:W-:Y:S01]  /*3ab0*/  @!P2 FMUL R116, R116, R116 ;  /* 0x000000747474a220 */ /* 0x020fe20000400000 */
        /* <DEDUP_REMOVED lines=8> */
[----:B------:R-:W-:Y:S01]  /*3b40*/  FFMA R95, R95, UR14, -R4 ;  /* 0x0000000e5f5f7c23 */ /* 0x000fe20008000804 */
[----:B------:R-:W-:-:S03]  /*3b50*/  ULDC UR14, c[0x0][0x604] ;  /* 0x00018100000e7ab9 */ /* 0x000fc60000000800 */
[----:B------:R-:W-:Y:S01]  /*3b60*/  @!P2 FMUL R128, R128, 0.5 ;  /* 0x3f0000008080a820 */ /* 0x000fe20000400000 */
[----:B------:R2:W5:Y:S01]  /*3b70*/  MUFU.EX2 R27, R26 ;  /* 0x0000001a001b7308 */ /* 0x0005620000000800 */
[----:B---3--:R-:W-:Y:S01]  /*3b80*/  @!P5 FMUL R124, R124, R124 ;  /* 0x0000007c7c7cd220 */ /* 0x008fe20000400000 */
[----:B------:R-:W-:-:S05]  /*3b90*/  FSETP.GEU.AND P5, PT, R136, -126, PT ;  /* 0xc2fc00008800780b */ /* 0x000fca0003fae000 */
[----:B------:R-:W-:Y:S01]  /*3ba0*/  @!P1 FMUL R132, R132, 0.5 ;  /* 0x3f00000084849820 */ /* 0x000fe20000400000 */
[----:B------:R3:W1:Y:S01]  /*3bb0*/  MUFU.EX2 R31, R30 ;  /* 0x0000001e001f7308 */ /* 0x0006620000000800 */
[----:B----4-:R-:W-:Y:S01]  /*3bc0*/  @!P3 FMUL R113, R113, R113 ;  /* 0x000000717171b220 */ /* 0x010fe20000400000 */
[----:B------:R-:W-:Y:S01]  /*3bd0*/  FSETP.GEU.AND P3, PT, R34, -126, PT ;  /* 0xc2fc00002200780b */ /* 0x000fe20003f6e000 */
[--C-:B--2---:R-:W-:Y:S01]  /*3be0*/  FFMA R26, R98, UR14, -R4.reuse ;  /* 0x0000000e621a7c23 */ /* 0x104fe20008000804 */
[----:B------:R-:W-:Y:S02]  /*3bf0*/  ULDC UR14, c[0x0][0x604] ;  /* 0x00018100000e7ab9 */ /* 0x000fe40000000800 */
[----:B------:R-:W-:Y:S01]  /*3c00*/  FFMA R99, R99, UR14, -R4 ;  /* 0x0000000e63637c23 */ /* 0x000fe20008000804 */
[----:B------:R-:W-:Y:S01]  /*3c10*/  @!P5 FMUL R136, R136, 0.5 ;  /* 0x3f0000008888d820 */ /* 0x000fe20000400000 */
[----:B------:R-:W2:Y:S01]  /*3c20*/  MUFU.EX2 R128, R128 ;  /* 0x0000008000807308 */ /* 0x000ea20000000800 */
[----:B-----5:R-:W-:Y:S01]  /*3c30*/  @!P4 FMUL R27, R27, R27 ;  /* 0x0000001b1b1bc220 */ /* 0x020fe20000400000 */
[----:B------:R-:W-:Y:S01]  /*3c40*/  FSETP.GEU.AND P4, PT, R38, -126, PT ;  /* 0xc2fc00002600780b */ /* 0x000fe20003f8e000 */
[----:B------:R-:W-:Y:S01]  /*3c50*/  ULDC UR14, c[0x0][0x604] ;  /* 0x00018100000e7ab9 */ /* 0x000fe20000000800 */
[----:B---3--:R-:W-:Y:S01]  /*3c60*/  FADD R30, R32, R69 ;  /* 0x00000045201e7221 */ /* 0x008fe20000000000 */
[----:B------:R-:W-:-:S02]  /*3c70*/  F2FP.F16.F32.PACK_AB R32, R15, R32 ;  /* 0x000000200f20723e */ /* 0x000fc400000000ff */
[----:B------:R-:W-:Y:S01]  /*3c80*/  @!P3 FMUL R34, R34, 0.5 ;  /* 0x3f0000002222b820 */ /* 0x000fe20000400000 */
[----:B------:R-:W3:Y:S01]  /*3c90*/  MUFU.EX2 R132, R132 ;  /* 0x0000008400847308 */ /* 0x000ee20000000800 */
[----:B-1----:R-:W-:Y:S01]  /*3ca0*/  @!P6 FMUL R31, R31, R31 ;  /* 0x0000001f1f1fe220 */ /* 0x002fe20000400000 */
[----:B------:R-:W-:-:S05]  /*3cb0*/  FSETP.GEU.AND P6, PT, R42, -126, PT ;  /* 0xc2fc00002a00780b */ /* 0x000fca0003fce000 */
[----:B------:R-:W-:Y:S01]  /*3cc0*/  @!P4 FMUL R38, R38, 0.5 ;  /* 0x3f0000002626c820 */ /* 0x000fe20000400000 */
[----:B------:R-:W1:Y:S01]  /*3cd0*/  MUFU.EX2 R136, R136 ;  /* 0x0000008800887308 */ /* 0x000e620000000800 */
[----:B--2---:R-:W-:Y:S01]  /*3ce0*/  @!P2 FMUL R128, R128, R128 ;  /* 0x000000808080a220 */ /* 0x004fe20000400000 */
[----:B------:R-:W-:-:S05]  /*3cf0*/  FSETP.GEU.AND P2, PT, R140, -126, PT ;  /* 0xc2fc00008c00780b */ /* 0x000fca0003f4e000 */
[----:B------:R-:W-:Y:S01]  /*3d00*/  @!P6 FMUL R42, R42, 0.5 ;  /* 0x3f0000002a2ae820 */ /* 0x000fe20000400000 */
[----:B------:R2:W4:Y:S01]  /*3d10*/  MUFU.EX2 R35, R34 ;  /* 0x0000002200237308 */ /* 0x0005220000000800 */
[----:B---3--:R-:W-:Y:S01]  /*3d20*/  @!P1 FMUL R132, R132, R132 ;  /* 0x0000008484849220 */ /* 0x008fe20000400000 */
[----:B------:R-:W-:-:S05]  /*3d30*/  FSETP.GEU.AND P1, PT, R144, -126, PT ;  /* 0xc2fc00009000780b */ /* 0x000fca0003f2e000 */
[----:B------:R-:W-:Y:S01]  /*3d40*/  @!P2 FMUL R140, R140, 0.5 ;  /* 0x3f0000008c8ca820 */ /* 0x000fe20000400000 */
[----:B------:R-:W3:Y:S01]  /*3d50*/  MUFU.EX2 R39, R38 ;  /* 0x0000002600277308 */ /* 0x000ee20000000800 */
[----:B-1----:R-:W-:Y:S01]  /*3d60*/  @!P5 FMUL R136, R136, R136 ;  /* 0x000000888888d220 */ /* 0x002fe20000400000 */
[----:B------:R-:W-:Y:S01]  /*3d70*/  FSETP.GEU.AND P5, PT, R148, -126, PT ;  /* 0xc2fc00009400780b */ /* 0x000fe20003fae000 */
[----:B--2---:R-:W-:-:S04]  /*3d80*/  FADD R34, R12, R73 ;  /* 0x000000490c227221 */ /* 0x004fc80000000000 */
[----:B------:R-:W-:Y:S01]  /*3d90*/  @!P1 FMUL R144, R144, 0.5 ;  /* 0x3f00000090909820 */ /* 0x000fe20000400000 */
[----:B------:R-:W1:Y:S01]  /*3da0*/  MUFU.EX2 R43, R42 ;  /* 0x0000002a002b7308 */ /* 0x000e620000000800 */
[----:B----4-:R-:W-:Y:S01]  /*3db0*/  @!P3 FMUL R35, R35, R35 ;  /* 0x000000232323b220 */ /* 0x010fe20000400000 */
[----:B------:R-:W-:Y:S01]  /*3dc0*/  FSETP.GEU.AND P3, PT, R46, -126, PT ;  /* 0xc2fc00002e00780b */ /* 0x000fe20003f6e000 */
[----:B------:R-:W-:Y:S01]  /*3dd0*/  FADD R145, R34, R137 ;  /* 0x0000008922917221 */ /* 0x000fe20000000000 */
[----:B------:R-:W-:Y:S01]  /*3de0*/  FADD R34, R36, R77 ;  /* 0x0000004d24227221 */ /* 0x000fe20000000000 */
[----:B------:R-:W-:Y:S01]  /*3df0*/  FADD R137, R52, R109 ;  /* 0x0000006d34897221 */ /* 0x000fe20000000000 */
[----:B------:R-:W-:Y:S01]  /*3e00*/  F2FP.F16.F32.PACK_AB R52, R45, R52 ;  /* 0x000000342d34723e */ /* 0x000fe200000000ff */
[----:B------:R-:W-:Y:S01]  /*3e10*/  @!P5 FMUL R148, R148, 0.5 ;  /* 0x3f0000009494d820 */ /* 0x000fe20000400000 */
[----:B------:R-:W2:Y:S01]  /*3e20*/  MUFU.EX2 R140, R140 ;  /* 0x0000008c008c7308 */ /* 0x000ea20000000800 */
[----:B---3--:R-:W-:Y:S01]  /*3e30*/  @!P4 FMUL R39, R39, R39 ;  /* 0x000000272727c220 */ /* 0x008fe20000400000 */
[----:B------:R-:W-:Y:S01]  /*3e40*/  FSETP.GEU.AND P4, PT, R50, -126, PT ;  /* 0xc2fc00003200780b */ /* 0x000fe20003f8e000 */
[----:B------:R-:W-:Y:S01]  /*3e50*/  FADD R147, R34, R137 ;  /* 0x0000008922937221 */ /* 0x000fe20000000000 */
[----:B------:R-:W-:Y:S01]  /*3e60*/  FADD R34, R21, R84 ;  /* 0x0000005415227221 */ /* 0x000fe20000000000 */
[----:B------:R-:W-:Y:S01]  /*3e70*/  FADD R137, R49, R116 ;  /* 0x0000007431897221 */ /* 0x000fe20000000000 */
[----:B------:R-:W-:Y:S01]  /*3e80*/  F2FP.F16.F32.PACK_AB R36, R19, R36 ;  /* 0x000000241324723e */ /* 0x000fe200000000ff */
[----:B------:R-:W-:Y:S01]  /*3e90*/  @!P3 FMUL R46, R46, 0.5 ;  /* 0x3f0000002e2eb820 */ /* 0x000fe20000400000 */
[----:B------:R-:W3:Y:S01]  /*3ea0*/  MUFU.EX2 R144, R144 ;  /* 0x0000009000907308 */ /* 0x000ee20000000800 */
[----:B-1----:R-:W-:Y:S01]  /*3eb0*/  @!P6 FMUL R43, R43, R43 ;  /* 0x0000002b2b2be220 */ /* 0x002fe20000400000 */
[----:B------:R-:W-:Y:S01]  /*3ec0*/  FSETP.GEU.AND P6, PT, R54, -126, PT ;  /* 0xc2fc00003600780b */ /* 0x000fe20003fce000 */
[----:B------:R-:W-:-:S04]  /*3ed0*/  FADD R137, R34, R137 ;  /* 0x0000008922897221 */ /* 0x000fc80000000000 */
[----:B------:R-:W-:Y:S01]  /*3ee0*/  @!P4 FMUL R50, R50, 0.5 ;  /* 0x3f0000003232c820 */ /* 0x000fe20000400000 */
[----:B------:R-:W1:Y:S01]  /*3ef0*/  MUFU.EX2 R148, R148 ;  /* 0x0000009400947308 */ /* 0x000e620000000800 */
        /* <DEDUP_REMOVED lines=67> */
[----:B------:R3:W4:Y:S01]  /*4330*/  MUFU.EX2 R90, R87 ;  /* 0x00000057005a7308 */ /* 0x0007220000000800 */
[----:B-1----:R-:W-:Y:S01]  /*4340*/  @!P6 FMUL R79, R79, R79 ;  /* 0x0000004f4f4fe220 */ /* 0x002fe20000400000 */
[----:B------:R-:W-:-:S05]  /*4350*/  FSETP.GEU.AND P6, PT, R3, -126, PT ;  /* 0xc2fc00000300780b */ /* 0x000fca0003fce000 */
[----:B------:R-:W-:Y:S01]  /*4360*/  @!P4 FMUL R86, R86, 0.5 ;  /* 0x3f0000005656c820 */ /* 0x000fe20000400000 */
[----:B------:R-:W1:Y:S01]  /*4370*/  MUFU.EX2 R83, R82 ;  /* 0x0000005200537308 */ /* 0x000e620000000800 */
[----:B--2---:R-:W-:Y:S01]  /*4380*/  @!P2 FMUL R164, R164, R164 ;  /* 0x000000a4a4a4a220 */ /* 0x004fe20000400000 */
[----:B------:R-:W-:Y:S01]  /*4390*/  FSETP.GEU.AND P2, PT, R95, -126, PT ;  /* 0xc2fc00005f00780b */ /* 0x000fe20003f4e000 */
[----:B---3--:R-:W-:Y:S01]  /*43a0*/  FADD R87, R40, R85 ;  /* 0x0000005528577221 */ /* 0x008fe20000000000 */
[----:B------:R-:W-:-:S03]  /*43b0*/  F2FP.F16.F32.PACK_AB R40, R23, R40 ;  /* 0x000000281728723e */ /* 0x000fc600000000ff */
[----:B------:R-:W-:Y:S01]  /*43c0*/  @!P6 FMUL R3, R3, 0.5 ;  /* 0x3f0000000303e820 */ /* 0x000fe20000400000 */
[----:B------:R-:W2:Y:S01]  /*43d0*/  MUFU.EX2 R117, R86 ;  /* 0x0000005600757308 */ /* 0x000ea20000000800 */
[----:B----4-:R-:W-:Y:S01]  /*43e0*/  @!P1 FMUL R90, R90, R90 ;  /* 0x0000005a5a5a9220 */ /* 0x010fe20000400000 */
[----:B------:R-:W-:-:S05]  /*43f0*/  FSETP.GEU.AND P1, PT, R99, -126, PT ;  /* 0xc2fc00006300780b */ /* 0x000fca0003f2e000 */
[----:B------:R-:W-:Y:S01]  /*4400*/  @!P2 FMUL R95, R95, 0.5 ;  /* 0x3f0000005f5fa820 */ /* 0x000fe20000400000 */
[----:B------:R-:W3:Y:S01]  /*4410*/  MUFU.EX2 R91, R91 ;  /* 0x0000005b005b7308 */ /* 0x000ee20000000800 */
[----:B-1----:R-:W-:Y:S01]  /*4420*/  @!P3 FMUL R83, R83, R83 ;  /* 0x000000535353b220 */ /* 0x002fe20000400000 */
[----:B------:R-:W-:-:S05]  /*4430*/  FSETP.GEU.AND P3, PT, R6, -126, PT ;  /* 0xc2fc00000600780b */ /* 0x000fca0003f6e000 */
[----:B------:R-:W-:Y:S01]  /*4440*/  @!P1 FMUL R99, R99, 0.5 ;  /* 0x3f00000063639820 */ /* 0x000fe20000400000 */
[----:B------:R1:W4:Y:S01]  /*4450*/  MUFU.EX2 R94, R3 ;  /* 0x00000003005e7308 */ /* 0x0003220000000800 */
[----:B--2---:R-:W-:Y:S01]  /*4460*/  @!P4 FMUL R117, R117, R117 ;  /* 0x000000757575c220 */ /* 0x004fe20000400000 */
[----:B------:R-:W-:-:S05]  /*4470*/  FSETP.GEU.AND P4, PT, R26, -126, PT ;  /* 0xc2fc00001a00780b */ /* 0x000fca0003f8e000 */
[----:B------:R-:W-:Y:S01]  /*4480*/  @!P3 FMUL R6, R6, 0.5 ;  /* 0x3f0000000606b820 */ /* 0x000fe20000400000 */
[----:B------:R-:W2:Y:S01]  /*4490*/  MUFU.EX2 R95, R95 ;  /* 0x0000005f005f7308 */ /* 0x000ea20000000800 */
[--C-:B-1----:R-:W-:Y:S01]  /*44a0*/  FFMA R3, R102, UR14, -R4.reuse ;  /* 0x0000000e66037c23 */ /* 0x102fe20008000804 */
[----:B------:R-:W-:Y:S01]  /*44b0*/  ULDC UR14, c[0x0][0x604] ;  /* 0x00018100000e7ab9 */ /* 0x000fe20000000800 */
[----:B---3--:R-:W-:Y:S01]  /*44c0*/  @!P5 FMUL R91, R91, R91 ;  /* 0x0000005b5b5bd220 */ /* 0x008fe20000400000 */
[----:B------:R-:W-:Y:S01]  /*44d0*/  FFMA R103, R103, UR14, -R4 ;  /* 0x0000000e67677c23 */ /* 0x000fe20008000804 */
[----:B------:R-:W-:Y:S02]  /*44e0*/  ULDC UR14, c[0x0][0x604] ;  /* 0x00018100000e7ab9 */ /* 0x000fe40000000800 */
[----:B------:R-:W-:Y:S01]  /*44f0*/  @!P4 FMUL R26, R26, 0.5 ;  /* 0x3f0000001a1ac820 */ /* 0x000fe20000400000 */
[----:B------:R1:W3:Y:S01]  /*4500*/  MUFU.EX2 R98, R6 ;  /* 0x0000000600627308 */ /* 0x0002e20000000800 */
[----:B------:R-:W-:Y:S01]  /*4510*/  FSETP.GEU.AND P5, PT, R103, -126, PT ;  /* 0xc2fc00006700780b */ /* 0x000fe20003fae000 */
[----:B----4-:R-:W-:Y:S01]  /*4520*/  @!P6 FMUL R94, R94, R94 ;  /* 0x0000005e5e5ee220 */ /* 0x010fe20000400000 */
[----:B------:R-:W-:-:S05]  /*4530*/  FSETP.GEU.AND P6, PT, R3, -126, PT ;  /* 0xc2fc00000300780b */ /* 0x000fca0003fce000 */
[----:B------:R4:W5:Y:S01]  /*4540*/  MUFU.EX2 R102, R26 ;  /* 0x0000001a00667308 */ /* 0x0009620000000800 */
[--C-:B-1----:R-:W-:Y:S01]  /*4550*/  FFMA R6, R106, UR14, -R4.reuse ;  /* 0x0000000e6a067c23 */ /* 0x102fe20008000804 */
[----:B------:R-:W-:Y:S01]  /*4560*/  ULDC UR14, c[0x0][0x604] ;  /* 0x00018100000e7ab9 */ /* 0x000fe20000000800 */
[----:B--2---:R-:W-:Y:S01]  /*4570*/  @!P2 FMUL R95, R95, R95 ;  /* 0x0000005f5f5fa220 */ /* 0x004fe20000400000 */
[--C-:B------:R-:W-:Y:S01]  /*4580*/  FFMA R107, R107, UR14, -R4.reuse ;  /* 0x0000000e6b6b7c23 */ /* 0x100fe20008000804 */
[----:B------:R-:W-:Y:S01]  /*4590*/  ULDC UR14, c[0x0][0x604] ;  /* 0x00018100000e7ab9 */ /* 0x000fe20000000800 */
[----:B------:R-:W-:Y:S02]  /*45a0*/  @!P5 FMUL R103, R103, 0.5 ;  /* 0x3f0000006767d820 */ /* 0x000fe40000400000 */
[----:B------:R-:W1:Y:S01]  /*45b0*/  MUFU.EX2 R99, R99 ;  /* 0x0000006300637308 */ /* 0x000e620000000800 */
[--C-:B----4-:R-:W-:Y:S01]  /*45c0*/  FFMA R26, R110, UR14, -R4.reuse ;  /* 0x0000000e6e1a7c23 */ /* 0x110fe20008000804 */
[----:B------:R-:W-:Y:S01]  /*45d0*/  @!P6 FMUL R3, R3, 0.5 ;  /* 0x3f0000000303e820 */ /* 0x000fe20000400000 */
[----:B------:R-:W-:Y:S01]  /*45e0*/  ULDC UR14, c[0x0][0x604] ;  /* 0x00018100000e7ab9 */ /* 0x000fe20000000800 */
[----:B------:R-:W-:Y:S01]  /*45f0*/  FSETP.GEU.AND P2, PT, R107, -126, PT ;  /* 0xc2fc00006b00780b */ /* 0x000fe20003f4e000 */
[----:B------:R-:W-:Y:S01]  /*4600*/  FFMA R111, R111, UR14, -R4 ;  /* 0x0000000e6f6f7c23 */ /* 0x000fe20008000804 */
[----:B------:R-:W-:Y:S01]  /*4610*/  ULDC UR14, c[0x0][0x604] ;  /* 0x00018100000e7ab9 */ /* 0x000fe20000000800 */
[----:B---3--:R-:W-:Y:S01]  /*4620*/  @!P3 FMUL R98, R98, R98 ;  /* 0x000000626262b220 */ /* 0x008fe20000400000 */
[----:B------:R-:W2:Y:S01]  /*4630*/  MUFU.EX2 R103, R103 ;  /* 0x0000006700677308 */ /* 0x000ea20000000800 */
[----:B-----5:R-:W-:Y:S01]  /*4640*/  @!P4 FMUL R102, R102, R102 ;  /* 0x000000666666c220 */ /* 0x020fe20000400000 */
[----:B------:R-:W-:-:S02]  /*4650*/  FSETP.GEU.AND P4, PT, R26, -126, PT ;  /* 0xc2fc00001a00780b */ /* 0x000fc40003f8e000 */
[----:B------:R-:W-:-:S04]  /*4660*/  FSETP.GEU.AND P3, PT, R6, -126, PT ;  /* 0xc2fc00000600780b */ /* 0x000fc80003f6e000 */
[----:B------:R3:W4:Y:S01]  /*4670*/  MUFU.EX2 R106, R3 ;  /* 0x00000003006a7308 */ /* 0x0007220000000800 */
[----:B-1----:R-:W-:Y:S01]  /*4680*/  @!P1 FMUL R99, R99, R99 ;  /* 0x0000006363639220 */ /* 0x002fe20000400000 */
[----:B------:R-:W-:Y:S01]  /*4690*/  FSETP.GEU.AND P1, PT, R111, -126, PT ;  /* 0xc2fc00006f00780b */ /* 0x000fe20003f2e000 */
[----:B------:R-:W-:-:S04]  /*46a0*/  @!P2 FMUL R107, R107, 0.5 ;  /* 0x3f0000006b6ba820 */ /* 0x000fc80000400000 */
[----:B------:R-:W-:Y:S01]  /*46b0*/  @!P4 FMUL R26, R26, 0.5 ;  /* 0x3f0000001a1ac820 */ /* 0x000fe20000400000 */
[--C-:B---3--:R-:W-:Y:S01]  /*46c0*/  FFMA R3, R114, UR14, -R4.reuse ;  /* 0x0000000e72037c23 */ /* 0x108fe20008000804 */
[----:B------:R-:W-:Y:S01]  /*46d0*/  ULDC UR14, c[0x0][0x604] ;  /* 0x00018100000e7ab9 */ /* 0x000fe20000000800 */
[----:B--2---:R-:W-:Y:S01]  /*46e0*/  @!P5 FMUL R103, R103, R103 ;  /* 0x000000676767d220 */ /* 0x004fe20000400000 */
[----:B------:R-:W-:Y:S01]  /*46f0*/  FFMA R115, R115, UR14, -R4 ;  /* 0x0000000e73737c23 */ /* 0x000fe20008000804 */
[----:B------:R-:W-:Y:S01]  /*4700*/  @!P3 FMUL R6, R6, 0.5 ;  /* 0x3f0000000606b820 */ /* 0x000fe20000400000 */
[----:B------:R-:W1:Y:S02]  /*4710*/  MUFU.EX2 R107, R107 ;  /* 0x0000006b006b7308 */ /* 0x000e640000000800 */
[----:B------:R-:W-:Y:S01]  /*4720*/  @!P1 FMUL R111, R111, 0.5 ;  /* 0x3f0000006f6f9820 */ /* 0x000fe20000400000 */
[----:B------:R-:W-:Y:S01]  /*4730*/  ULDC UR14, c[0x0][0x604] ;  /* 0x00018100000e7ab9 */ /* 0x000fe20000000800 */
[----:B------:R-:W-:Y:S01]  /*4740*/  FSETP.GEU.AND P5, PT, R115, -126, PT ;  /* 0xc2fc00007300780b */ /* 0x000fe20003fae000 */
[----:B----4-:R-:W-:Y:S01]  /*4750*/  @!P6 FMUL R106, R106, R106 ;  /* 0x0000006a6a6ae220 */ /* 0x010fe20000400000 */
[----:B------:R-:W-:-:S02]  /*4760*/  FSETP.GEU.AND P6, PT, R3, -126, PT ;  /* 0xc2fc00000300780b */ /* 0x000fc40003fce000 */
[----:B------:R-:W2:Y:S09]  /*4770*/  MUFU.EX2 R114, R26 ;  /* 0x0000001a00727308 */ /* 0x000eb20000000800 */
[----:B------:R-:W-:Y:S01]  /*4780*/  @!P5 FMUL R115, R115, 0.5 ;  /* 0x3f0000007373d820 */ /* 0x000fe20000400000 */
[----:B------:R3:W-:Y:S01]  /*4790*/  MUFU.EX2 R110, R6 ;  /* 0x00000006006e7308 */ /* 0x0007e20000000800 */
[----:B-1----:R-:W-:Y:S01]  /*47a0*/  @!P2 FMUL R107, R107, R107 ;  /* 0x0000006b6b6ba220 */ /* 0x002fe20000400000 */
[----:B------:R-:W-:-:S06]  /*47b0*/  @!P6 FMUL R3, R3, 0.5 ;  /* 0x3f0000000303e820 */ /* 0x000fcc0000400000 */
[----:B------:R-:W1:Y:S01]  /*47c0*/  MUFU.EX2 R111, R111 ;  /* 0x0000006f006f7308 */ /* 0x000e620000000800 */
[--C-:B---3--:R-:W-:Y:S01]  /*47d0*/  FFMA R6, R118, UR14, -R4.reuse ;  /* 0x0000000e76067c23 */ /* 0x108fe20008000804 */
[----:B------:R-:W-:Y:S01]  /*47e0*/  ULDC UR14, c[0x0][0x604] ;  /* 0x00018100000e7ab9 */ /* 0x000fe20000000800 */
[----:B--2---:R-:W-:Y:S01]  /*47f0*/  @!P4 FMUL R114, R114, R114 ;  /* 0x000000727272c220 */ /* 0x004fe20000400000 */
[--C-:B------:R-:W-:Y:S01]  /*4800*/  FFMA R26, R122, UR14, -R4.reuse ;  /* 0x0000000e7a1a7c23 */ /* 0x100fe20008000804 */
[----:B------:R-:W-:Y:S02]  /*4810*/  ULDC UR14, c[0x0][0x604] ;  /* 0x00018100000e7ab9 */ /* 0x000fe40000000800 */
[--C-:B------:R-:W-:Y:S01]  /*4820*/  FFMA R123, R123, UR14, -R4.reuse ;  /* 0x0000000e7b7b7c23 */ /* 0x100fe20008000804 */
[----:B------:R-:W2:Y:S01]  /*4830*/  MUFU.EX2 R115, R115 ;  /* 0x0000007300737308 */ /* 0x000ea20000000800 */
[----:B------:R-:W-:Y:S01]  /*4840*/  ULDC UR14, c[0x0][0x604] ;  /* 0x00018100000e7ab9 */ /* 0x000fe20000000800 */
[----:B------:R-:W-:Y:S01]  /*4850*/  FSETP.GEU.AND P2, PT, R26, -126, PT ;  /* 0xc2fc00001a00780b */ /* 0x000fe20003f4e000 */
[--C-:B------:R-:W-:Y:S01]  /*4860*/  FFMA R166, R126, UR14, -R4.reuse ;  /* 0x0000000e7ea67c23 */ /* 0x100fe20008000804 */
[----:B------:R-:W-:Y:S01]  /*4870*/  ULDC UR14, c[0x0][0x604] ;  /* 0x00018100000e7ab9 */ /* 0x000fe20000000800 */
[----:B------:R-:W-:Y:S01]  /*4880*/  FSETP.GEU.AND P4, PT, R123, -126, PT ;  /* 0xc2fc00007b00780b */ /* 0x000fe20003f8e000 */
[--C-:B------:R-:W-:Y:S01]  /*4890*/  FFMA R121, R119, UR14, -R4.reuse ;  /* 0x0000000e77797c23 */ /* 0x100fe20008000804 */
[----:B------:R-:W-:Y:S01]  /*48a0*/  ULDC UR14, c[0x0][0x604] ;  /* 0x00018100000e7ab9 */ /* 0x000fe20000000800 */
[----:B------:R3:W4:Y:S01]  /*48b0*/  MUFU.EX2 R118, R3 ;  /* 0x0000000300767308 */ /* 0x0007220000000800 */
[--C-:B------:R-:W-:Y:S01]  /*48c0*/  FFMA R127, R127, UR14, -R4.reuse ;  /* 0x0000000e7f7f7c23 */ /* 0x100fe20008000804 */
[----:B-1----:R-:W-:Y:S01]  /*48d0*/  @!P1 FMUL R111, R111, R111 ;  /* 0x0000006f6f6f9220 */ /* 0x002fe20000400000 */
[----:B------:R-:W-:Y:S01]  /*48e0*/  FSETP.GEU.AND P1, PT, R166, -126, PT ;  /* 0xc2fc0000a600780b */ /* 0x000fe20003f2e000 */
[----:B------:R-:W-:Y:S01]  /*48f0*/  ULDC UR14, c[0x0][0x604] ;  /* 0x00018100000e7ab9 */ /* 0x000fe20000000800 */
[----:B------:R-:W-:Y:S01]  /*4900*/  @!P3 FMUL R110, R110, R110 ;  /* 0x0000006e6e6eb220 */ /* 0x000fe20000400000 */
[----:B------:R-:W-:Y:S01]  /*4910*/  FSETP.GEU.AND P3, PT, R6, -126, PT ;  /* 0xc2fc00000600780b */ /* 0x000fe20003f6e000 */
[----:B------:R-:W-:Y:S01]  /*4920*/  @!P2 FMUL R26, R26, 0.5 ;  /* 0x3f0000001a1aa820 */ /* 0x000fe20000400000 */
[----:B--2---:R-:W-:Y:S01]  /*4930*/  @!P5 FMUL R115, R115, R115 ;  /* 0x000000737373d220 */ /* 0x004fe20000400000 */
[----:B------:R-:W-:Y:S01]  /*4940*/  FSETP.GEU.AND P5, PT, R127, -126, PT ;  /* 0xc2fc00007f00780b */ /* 0x000fe20003fae000 */
[----:B------:R-:W-:Y:S01]  /*4950*/  @!P4 FMUL R123, R123, 0.5 ;  /* 0x3f0000007b7bc820 */ /* 0x000fe20000400000 */
[----:B------:R1:W2:Y:S01]  /*4960*/  MUFU.EX2 R126, R26 ;  /* 0x0000001a007e7308 */ /* 0x0002a20000000800 */
[----:B---3--:R-:W-:Y:S01]  /*4970*/  FFMA R3, R134, UR14, -R4 ;  /* 0x0000000e86037c23 */ /* 0x008fe20008000804 */
[----:B------:R-:W-:-:S03]  /*4980*/  FADD R34, R43, R110 ;  /* 0x0000006e2b227221 */ /* 0x000fc60000000000 */
[----:B------:R-:W-:Y:S01]  /*4990*/  @!P1 FMUL R166, R166, 0.5 ;  /* 0x3f000000a6a69820 */ /* 0x000fe20000400000 */
[----:B----4-:R-:W-:Y:S01]  /*49a0*/  @!P6 FMUL R118, R118, R118 ;  /* 0x000000767676e220 */ /* 0x010fe20000400000 */
[----:B------:R-:W-:Y:S01]  /*49b0*/  FSETP.GEU.AND P6, PT, R121, -126, PT ;  /* 0xc2fc00007900780b */ /* 0x000fe20003fce000 */
[----:B------:R-:W-:Y:S01]  /*49c0*/  @!P3 FMUL R6, R6, 0.5 ;  /* 0x3f0000000606b820 */ /* 0x000fe20000400000 */
[----:B------:R-:W3:Y:S01]  /*49d0*/  MUFU.EX2 R119, R123 ;  /* 0x0000007b00777308 */ /* 0x000ee20000000800 */
[----:B-1----:R-:W-:Y:S01]  /*49e0*/  FADD R26, R24, R53 ;  /* 0x00000035181a7221 */ /* 0x002fe20000000000 */
[----:B------:R-:W-:Y:S01]  /*49f0*/  F2FP.F16.F32.PACK_AB R24, R7, R24 ;  /* 0x000000180718723e */ /* 0x000fe200000000ff */
[----:B------:R-:W-:Y:S02]  /*4a00*/  @!P5 FMUL R127, R127, 0.5 ;  /* 0x3f0000007f7fd820 */ /* 0x000fe40000400000 */
[----:B------:R-:W-:Y:S01]  /*4a10*/  FADD R38, R26, R87 ;  /* 0x000000571a267221 */ /* 0x000fe20000000000 */
[----:B------:R-:W-:Y:S01]  /*4a20*/  FADD R26, R7, R56 ;  /* 0x00000038071a7221 */ /* 0x000fe20000000000 */
[----:B------:R-:W-:Y:S01]  /*4a30*/  FADD R87, R23, R88 ;  /* 0x0000005817577221 */ /* 0x000fe20000000000 */
[----:B------:R-:W1:Y:S01]  /*4a40*/  MUFU.EX2 R166, R166 ;  /* 0x000000a600a67308 */ /* 0x000e620000000800 */
[----:B--2---:R-:W-:Y:S01]  /*4a50*/  @!P2 FMUL R126, R126, R126 ;  /* 0x0000007e7e7ea220 */ /* 0x004fe20000400000 */
[----:B------:R-:W-:Y:S01]  /*4a60*/  FSETP.GEU.AND P2, PT, R130, -126, PT ;  /* 0xc2fc00008200780b */ /* 0x000fe20003f4e000 */
[----:B------:R-:W-:Y:S01]  /*4a70*/  FADD R42, R26, R87 ;  /* 0x000000571a2a7221 */ /* 0x000fe20000000000 */
[----:B------:R-:W-:Y:S01]  /*4a80*/  FADD R26, R8, R57 ;  /* 0x00000039081a7221 */ /* 0x000fe20000000000 */
[----:B------:R-:W-:Y:S01]  /*4a90*/  FADD R87, R16, R89 ;  /* 0x0000005910577221 */ /* 0x000fe20000000000 */
[----:B------:R-:W-:Y:S01]  /*4aa0*/  @!P6 FMUL R121, R121, 0.5 ;  /* 0x3f0000007979e820 */ /* 0x000fe20000400000 */
[----:B------:R-:W-:Y:S01]  /*4ab0*/  F2FP.F16.F32.PACK_AB R56, R56, R53 ;  /* 0x000000353838723e */ /* 0x000fe200000000ff */
[----:B------:R2:W4:Y:S01]  /*4ac0*/  MUFU.EX2 R123, R127 ;  /* 0x0000007f007b7308 */ /* 0x0005220000000800 */
[----:B---3--:R-:W-:Y:S01]  /*4ad0*/  @!P4 FMUL R119, R119, R119 ;  /* 0x000000777777c220 */ /* 0x008fe20000400000 */
[----:B------:R-:W-:Y:S01]  /*4ae0*/  FSETP.GEU.AND P4, PT, R125, -126, PT ;  /* 0xc2fc00007d00780b */ /* 0x000fe20003f8e000 */
[----:B------:R-:W-:Y:S01]  /*4af0*/  FADD R46, R26, R87 ;  /* 0x000000571a2e7221 */ /* 0x000fe20000000000 */
[----:B------:R-:W-:Y:S01]  /*4b00*/  FADD R26, R9, R60 ;  /* 0x0000003c091a7221 */ /* 0x000fe20000000000 */
[----:B------:R-:W-:Y:S01]  /*4b10*/  FADD R87, R25, R92 ;  /* 0x0000005c19577221 */ /* 0x000fe20000000000 */
[----:B------:R-:W-:Y:S01]  /*4b20*/  FADD R66, R152, R119 ;  /* 0x0000007798427221 */ /* 0x000fe20000000000 */
[----:B------:R-:W-:Y:S01]  /*4b30*/  @!P2 FMUL R130, R130, 0.5 ;  /* 0x3f0000008282a820 */ /* 0x000fe20000400000 */
[----:B------:R3:W-:Y:S01]  /*4b40*/  MUFU.EX2 R122, R6 ;  /* 0x00000006007a7308 */ /* 0x0007e20000000800 */
[----:B-1----:R-:W-:Y:S01]  /*4b50*/  @!P1 FMUL R166, R166, R166 ;  /* 0x000000a6a6a69220 */ /* 0x002fe20000400000 */
[----:B------:R-:W-:Y:S01]  /*4b60*/  FSETP.GEU.AND P1, PT, R138, -126, PT ;  /* 0xc2fc00008a00780b */ /* 0x000fe20003f2e000 */
[----:B--2---:R-:W-:Y:S01]  /*4b70*/  FADD R127, R48, R101 ;  /* 0x00000065307f7221 */ /* 0x004fe20000000000 */
[----:B------:R-:W-:Y:S01]  /*4b80*/  FADD R50, R26, R87 ;  /* 0x000000571a327221 */ /* 0x000fe20000000000 */
[----:B------:R-:W-:Y:S01]  /*4b90*/  FADD R26, R28, R61 ;  /* 0x0000003d1c1a7221 */ /* 0x000fe20000000000 */
[----:B------:R-:W-:Y:S01]  /*4ba0*/  FADD R87, R44, R93 ;  /* 0x0000005d2c577221 */ /* 0x000fe20000000000 */
[----:B------:R-:W-:Y:S01]  /*4bb0*/  @!P4 FMUL R125, R125, 0.5 ;  /* 0x3f0000007d7dc820 */ /* 0x000fe20000400000 */
[----:B------:R-:W1:Y:S01]  /*4bc0*/  MUFU.EX2 R130, R130 ;  /* 0x0000008200827308 */ /* 0x000e620000000800 */
[----:B----4-:R-:W-:Y:S01]  /*4bd0*/  @!P5 FMUL R123, R123, R123 ;  /* 0x0000007b7b7bd220 */ /* 0x010fe20000400000 */
[----:B------:R-:W-:Y:S01]  /*4be0*/  FSETP.GEU.AND P5, PT, R139, -126, PT ;  /* 0xc2fc00008b00780b */ /* 0x000fe20003fae000 */
[----:B------:R-:W-:Y:S01]  /*4bf0*/  FADD R141, R30, R127 ;  /* 0x0000007f1e8d7221 */ /* 0x000fe20000000000 */
[----:B------:R-:W-:Y:S01]  /*4c00*/  FADD R30, R15, R72 ;  /* 0x000000480f1e7221 */ /* 0x000fe20000000000 */
[----:B------:R-:W-:Y:S01]  /*4c10*/  FADD R54, R26, R87 ;  /* 0x000000571a367221 */ /* 0x000fe20000000000 */
[----:B------:R-:W-:Y:S01]  /*4c20*/  FADD R26, R10, R65 ;  /* 0x000000410a1a7221 */ /* 0x000fe20000000000 */
[----:B------:R-:W-:Y:S01]  /*4c30*/  @!P1 FMUL R138, R138, 0.5 ;  /* 0x3f0000008a8a9820 */ /* 0x000fe20000400000 */
[----:B------:R-:W2:Y:S01]  /*4c40*/  MUFU.EX2 R125, R125 ;  /* 0x0000007d007d7308 */ /* 0x000ea20000000800 */
[----:B------:R-:W-:Y:S01]  /*4c50*/  FADD R143, R30, R135 ;  /* 0x000000871e8f7221 */ /* 0x000fe20000000000 */
[----:B------:R-:W-:Y:S01]  /*4c60*/  FADD R30, R17, R76 ;  /* 0x0000004c111e7221 */ /* 0x000fe20000000000 */
[----:B------:R-:W-:Y:S01]  /*4c70*/  FADD R135, R41, R108 ;  /* 0x0000006c29877221 */ /* 0x000fe20000000000 */
[----:B------:R-:W-:Y:S01]  /*4c80*/  FADD R87, R18, R97 ;  /* 0x0000006112577221 */ /* 0x000fe20000000000 */
[--C-:B---3--:R-:W-:Y:S01]  /*4c90*/  FFMA R6, R150, UR30, -R4.reuse ;  /* 0x0000001e96067c23 */ /* 0x108fe20008000804 */
[----:B------:R-:W-:Y:S01]  /*4ca0*/  FFMA R4, R151, UR22, -R4 ;  /* 0x0000001697047c23 */ /* 0x000fe20008000804 */
[----:B------:R-:W-:Y:S01]  /*4cb0*/  @!P5 FMUL R139, R139, 0.5 ;  /* 0x3f0000008b8bd820 */ /* 0x000fe20000400000 */
[----:B------:R-:W3:Y:S01]  /*4cc0*/  MUFU.EX2 R134, R138 ;  /* 0x0000008a00867308 */ /* 0x000ee20000000800 */
[----:B-1----:R-:W-:Y:S01]  /*4cd0*/  @!P2 FMUL R130, R130, R130 ;  /* 0x000000828282a220 */ /* 0x002fe20000400000 */
[----:B------:R-:W-:Y:S01]  /*4ce0*/  FSETP.GEU.AND P2, PT, R142, -126, PT ;  /* 0xc2fc00008e00780b */ /* 0x000fe20003f4e000 */
[----:B------:R-:W-:Y:S01]  /*4cf0*/  FADD R62, R26, R87 ;  /* 0x000000571a3e7221 */ /* 0x000fe20000000000 */
[----:B------:R-:W-:Y:S01]  /*4d00*/  FADD R26, R13, R68 ;  /* 0x000000440d1a7221 */ /* 0x000fe20000000000 */
[----:B------:R-:W-:Y:S01]  /*4d10*/  FADD R87, R33, R100 ;  /* 0x0000006421577221 */ /* 0x000fe20000000000 */
[----:B------:R-:W-:Y:S01]  /*4d20*/  FADD R70, R67, R130 ;  /* 0x0000008243467221 */ /* 0x000fe20000000000 */
[----:B------:R-:W-:Y:S01]  /*4d30*/  @!P3 FMUL R122, R122, R122 ;  /* 0x0000007a7a7ab220 */ /* 0x000fe20000400000 */
[----:B------:R1:W4:Y:S01]  /*4d40*/  MUFU.EX2 R127, R139 ;  /* 0x0000008b007f7308 */ /* 0x0003220000000800 */
[----:B--2---:R-:W-:Y:S01]  /*4d50*/  @!P4 FMUL R125, R125, R125 ;  /* 0x0000007d7d7dc220 */ /* 0x004fe20000400000 */
[----:B------:R-:W-:Y:S01]  /*4d60*/  FSETP.GEU.AND P4, PT, R129, -126, PT ;  /* 0xc2fc00008100780b */ /* 0x000fe20003f8e000 */
[----:B------:R-:W-:Y:S01]  /*4d70*/  FADD R26, R26, R87 ;  /* 0x000000571a1a7221 */ /* 0x000fe20000000000 */
[----:B------:R-:W-:Y:S01]  /*4d80*/  FADD R87, R59, R126 ;  /* 0x0000007e3b577221 */ /* 0x000fe20000000000 */
[----:B------:R-:W-:Y:S01]  /*4d90*/  FADD R42, R42, R143 ;  /* 0x0000008f2a2a7221 */ /* 0x000fe20000000000 */
[----:B------:R-:W-:Y:S01]  /*4da0*/  FADD R38, R38, R141 ;  /* 0x0000008d26267221 */ /* 0x000fe20000000000 */
[----:B------:R-:W-:Y:S01]  /*4db0*/  @!P2 FMUL R142, R142, 0.5 ;  /* 0x3f0000008e8ea820 */ /* 0x000fe20000400000 */
[----:B------:R-:W2:Y:S01]  /*4dc0*/  MUFU.EX2 R121, R121 ;  /* 0x0000007900797308 */ /* 0x000ea20000000800 */
[----:B---3--:R-:W-:Y:S01]  /*4dd0*/  @!P1 FMUL R134, R134, R134 ;  /* 0x0000008686869220 */ /* 0x008fe20000400000 */
[----:B------:R-:W-:Y:S01]  /*4de0*/  FSETP.GEU.AND P1, PT, R146, -126, PT ;  /* 0xc2fc00009200780b */ /* 0x000fe20003f2e000 */
[----:B-1----:R-:W-:Y:S01]  /*4df0*/  FADD R139, R30, R135 ;  /* 0x000000871e8b7221 */ /* 0x002fe20000000000 */
        /* <DEDUP_REMOVED lines=12> */
[----:B------:R-:W3:Y:S01]  /*4ec0*/  MUFU.EX2 R129, R129 ;  /* 0x0000008100817308 */ /* 0x000ee20000000800 */
[----:B------:R-:W-:Y:S01]  /*4ed0*/  FADD R149, R30, R135 ;  /* 0x000000871e957221 */ /* 0x000fe20000000000 */
[----:B------:R-:W-:Y:S01]  /*4ee0*/  FADD R30, R14, R81 ;  /* 0x000000510e1e7221 */ /* 0x000fe20000000000 */
[----:B------:R-:W-:Y:S01]  /*4ef0*/  FADD R135, R22, R113 ;  /* 0x0000007116877221 */ /* 0x000fe20000000000 */
[----:B------:R-:W-:Y:S01]  /*4f00*/  FADD R34, R136, R107 ;  /* 0x0000006b88227221 */ /* 0x000fe20000000000 */
[----:B------:R-:W-:Y:S01]  /*4f10*/  FADD R151, R160, R127 ;  /* 0x0000007fa0977221 */ /* 0x000fe20000000000 */
[----:B--2---:R-:W-:Y:S01]  /*4f20*/  @!P6 FMUL R121, R121, R121 ;  /* 0x000000797979e220 */ /* 0x004fe20000400000 */
[----:B------:R-:W-:Y:S01]  /*4f30*/  @!P5 FMUL R131, R131, 0.5 ;  /* 0x3f0000008383d820 */ /* 0x000fe20000400000 */
[----:B------:R-:W2:Y:S01]  /*4f40*/  MUFU.EX2 R142, R146 ;  /* 0x00000092008e7308 */ /* 0x000ea20000000800 */
[----:B-1----:R-:W-:Y:S01]  /*4f50*/  @!P2 FMUL R138, R138, R138 ;  /* 0x0000008a8a8aa220 */ /* 0x002fe20000400000 */
[----:B------:R-:W-:Y:S01]  /*4f60*/  FSETP.GEU.AND P2, PT, R3, -126, PT ;  /* 0xc2fc00000300780b */ /* 0x000fe20003f4e000 */
[----:B------:R-:W-:Y:S01]  /*4f70*/  FADD R135, R30, R135 ;  /* 0x000000871e877221 */ /* 0x000fe20000000000 */
[----:B------:R-:W-:Y:S01]  /*4f80*/  FADD R30, R27, R94 ;  /* 0x0000005e1b1e7221 */ /* 0x000fe20000000000 */
[----:B------:R-:W-:Y:S01]  /*4f90*/  FADD R159, R34, R151 ;  /* 0x00000097229f7221 */ /* 0x000fe20000000000 */
[----:B------:R-:W-:Y:S01]  /*4fa0*/  FADD R34, R140, R111 ;  /* 0x0000006f8c227221 */ /* 0x000fe20000000000 */
[----:B------:R-:W-:Y:S01]  /*4fb0*/  FADD R50, R50, R139 ;  /* 0x0000008b32327221 */ /* 0x000fe20000000000 */
[----:B------:R-:W1:Y:S01]  /*4fc0*/  MUFU.EX2 R131, R131 ;  /* 0x0000008300837308 */ /* 0x000e620000000800 */
[----:B---3--:R-:W-:Y:S01]  /*4fd0*/  @!P4 FMUL R129, R129, R129 ;  /* 0x000000818181c220 */ /* 0x008fe20000400000 */
[----:B------:R-:W-:Y:S01]  /*4fe0*/  FSETP.GEU.AND P4, PT, R133, -126, PT ;  /* 0xc2fc00008500780b */ /* 0x000fe20003f8e000 */
[----:B------:R-:W-:Y:S01]  /*4ff0*/  FADD R74, R30, R87 ;  /* 0x000000571e4a7221 */ /* 0x000fe20000000000 */
[----:B------:R-:W-:Y:S01]  /*5000*/  FADD R30, R31, R98 ;  /* 0x000000621f1e7221 */ /* 0x000fe20000000000 */
[----:B------:R-:W-:Y:S01]  /*5010*/  FADD R87, R63, R166 ;  /* 0x000000a63f577221 */ /* 0x000fe20000000000 */
[----:B------:R-:W-:Y:S01]  /*5020*/  FADD R151, R162, R129 ;  /* 0x00000081a2977221 */ /* 0x000fe20000000000 */
[----:B------:R-:W-:Y:S01]  /*5030*/  @!P2 FMUL R3, R3, 0.5 ;  /* 0x3f0000000303a820 */ /* 0x000fe20000400000 */
[----:B------:R-:W-:Y:S01]  /*5040*/  FADD R149, R58, R149 ;  /* 0x000000953a957221 */ /* 0x000fe20000000000 */
[----:B--2---:R-:W-:Y:S01]  /*5050*/  @!P1 FMUL R142, R142, R142 ;  /* 0x0000008e8e8e9220 */ /* 0x004fe20000400000 */
[----:B------:R-:W-:Y:S01]  /*5060*/  FSETP.GEU.AND P1, PT, R6, -126, PT ;  /* 0xc2fc00000600780b */ /* 0x000fe20003f2e000 */
[----:B------:R-:W-:Y:S01]  /*5070*/  FADD R82, R30, R87 ;  /* 0x000000571e527221 */ /* 0x000fe20000000000 */
[----:B------:R-:W-:Y:S01]  /*5080*/  FADD R87, R79, R138 ;  /* 0x0000008a4f577221 */ /* 0x000fe20000000000 */
[----:B------:R-:W-:Y:S01]  /*5090*/  FADD R30, R47, R114 ;  /* 0x000000722f1e7221 */ /* 0x000fe20000000000 */
[----:B------:R2:W3:Y:S01]  /*50a0*/  MUFU.EX2 R146, R3 ;  /* 0x0000000300927308 */ /* 0x0004e20000000800 */
[----:B------:R-:W-:Y:S01]  /*50b0*/  @!P4 FMUL R133, R133, 0.5 ;  /* 0x3f0000008585c820 */ /* 0x000fe20000400000 */
[----:B------:R-:W-:Y:S01]  /*50c0*/  FADD R163, R34, R151 ;  /* 0x0000009722a37221 */ /* 0x000fe20000000000 */
[----:B-1----:R-:W-:Y:S01]  /*50d0*/  @!P5 FMUL R131, R131, R131 ;  /* 0x000000838383d220 */ /* 0x002fe20000400000 */
[----:B------:R-:W-:Y:S01]  /*50e0*/  FSETP.GEU.AND P5, PT, R4, -126, PT ;  /* 0xc2fc00000400780b */ /* 0x000fe20003fae000 */
[----:B------:R-:W-:Y:S01]  /*50f0*/  FADD R161, R30, R87 ;  /* 0x000000571ea17221 */ /* 0x000fe20000000000 */
[----:B------:R-:W-:Y:S01]  /*5100*/  FADD R34, R51, R118 ;  /* 0x0000007633227221 */ /* 0x000fe20000000000 */
[----:B------:R-:W-:Y:S01]  /*5110*/  FADD R153, R83, R142 ;  /* 0x0000008e53997221 */ /* 0x000fe20000000000 */
[----:B------:R-:W1:Y:S01]  /*5120*/  MUFU.EX2 R133, R133 ;  /* 0x0000008500857308 */ /* 0x000e620000000800 */
[----:B------:R-:W-:Y:S01]  /*5130*/  @!P1 FMUL R6, R6, 0.5 ;  /* 0x3f00000006069820 */ /* 0x000fe20000400000 */
[----:B--2---:R-:W-:Y:S01]  /*5140*/  FADD R3, R120, R91 ;  /* 0x0000005b78037221 */ /* 0x004fe20000000000 */
[----:B------:R-:W-:Y:S01]  /*5150*/  FADD R30, R128, R99 ;  /* 0x00000063801e7221 */ /* 0x000fe20000000000 */
[----:B------:R-:W-:Y:S01]  /*5160*/  FADD R151, R156, R125 ;  /* 0x0000007d9c977221 */ /* 0x000fe20000000000 */
[----:B------:R-:W-:Y:S01]  /*5170*/  FADD R155, R164, R131 ;  /* 0x00000083a49b7221 */ /* 0x000fe20000000000 */
[----:B------:R-:W-:Y:S01]  /*5180*/  FADD R78, R3, R66 ;  /* 0x00000042034e7221 */ /* 0x000fe20000000000 */
[----:B------:R-:W-:Y:S01]  /*5190*/  FADD R3, R124, R95 ;  /* 0x0000005f7c037221 */ /* 0x000fe20000000000 */
[----:B------:R-:W2:Y:S01]  /*51a0*/  MUFU.EX2 R6, R6 ;  /* 0x0000000600067308 */ /* 0x000ea20000000800 */
[----:B------:R-:W-:Y:S01]  /*51b0*/  @!P5 FMUL R4, R4, 0.5 ;  /* 0x3f0000000404d820 */ /* 0x000fe20000400000 */
[----:B------:R-:W-:Y:S01]  /*51c0*/  FADD R66, R154, R123 ;  /* 0x0000007b9a427221 */ /* 0x000fe20000000000 */
[----:B---3--:R-:W-:Y:S01]  /*51d0*/  @!P2 FMUL R146, R146, R146 ;  /* 0x000000929292a220 */ /* 0x008fe20000400000 */
[----:B------:R-:W-:Y:S01]  /*51e0*/  FADD R165, R34, R153 ;  /* 0x0000009922a57221 */ /* 0x000fe20000000000 */
[----:B------:R-:W-:Y:S01]  /*51f0*/  FADD R150, R30, R151 ;  /* 0x000000971e967221 */ /* 0x000fe20000000000 */
[----:B------:R-:W-:Y:S01]  /*5200*/  FADD R86, R3, R66 ;  /* 0x0000004203567221 */ /* 0x000fe20000000000 */
[----:B------:R-:W-:Y:S01]  /*5210*/  FADD R3, R35, R102 ;  /* 0x0000006623037221 */ /* 0x000fe20000000000 */
[----:B------:R3:W4:Y:S01]  /*5220*/  MUFU.EX2 R87, R4 ;  /* 0x0000000400577308 */ /* 0x0007220000000800 */
[----:B------:R-:W-:Y:S01]  /*5230*/  FADD R66, R144, R115 ;  /* 0x0000007390427221 */ /* 0x000fe20000000000 */
[----:B-1----:R-:W-:Y:S01]  /*5240*/  @!P4 FMUL R133, R133, R133 ;  /* 0x000000858585c220 */ /* 0x002fe20000400000 */
[----:B------:R-:W-:Y:S01]  /*5250*/  FADD R70, R3, R70 ;  /* 0x0000004603467221 */ /* 0x000fe20000000000 */
[----:B------:R-:W-:Y:S01]  /*5260*/  FADD R3, R39, R106 ;  /* 0x0000006a27037221 */ /* 0x000fe20000000000 */
[----:B------:R-:W-:Y:S01]  /*5270*/  FADD R167, R66, R155 ;  /* 0x0000009b42a77221 */ /* 0x000fe20000000000 */
[----:B------:R-:W-:Y:S01]  /*5280*/  FADD R66, R71, R146 ;  /* 0x0000009247427221 */ /* 0x000fe20000000000 */
[----:B------:R-:W-:Y:S01]  /*5290*/  FADD R30, R55, R122 ;  /* 0x0000007a371e7221 */ /* 0x000fe20000000000 */
[----:B------:R-:W-:Y:S01]  /*52a0*/  FADD R151, R158, R133 ;  /* 0x000000859e977221 */ /* 0x000fe20000000000 */
[----:B--2---:R-:W-:Y:S01]  /*52b0*/  @!P1 FMUL R6, R6, R6 ;  /* 0x0000000606069220 */ /* 0x004fe20000400000 */
[----:B---3--:R-:W-:Y:S01]  /*52c0*/  FADD R4, R132, R103 ;  /* 0x0000006784047221 */ /* 0x008fe20000000000 */
[----:B------:R-:W-:Y:S01]  /*52d0*/  FADD R34, R148, R121 ;  /* 0x0000007994227221 */ /* 0x000fe20000000000 */
[----:B------:R-:W-:Y:S01]  /*52e0*/  FADD R3, R3, R66 ;  /* 0x0000004203037221 */ /* 0x000fe20000000000 */
[----:B------:R-:W-:Y:S01]  /*52f0*/  FADD R153, R117, R6 ;  /* 0x0000000675997221 */ /* 0x000fe20000000000 */
[----:B------:R-:W-:Y:S01]  /*5300*/  FADD R4, R4, R151 ;  /* 0x0000009704047221 */ /* 0x000fe20000000000 */
[----:B------:R-:W-:Y:S01]  /*5310*/  FADD R137, R26, R137 ;  /* 0x000000891a897221 */ /* 0x000fe20000000000 */
[----:B------:R-:W-:Y:S01]  /*5320*/  FADD R46, R46, R145 ;  /* 0x000000912e2e7221 */ /* 0x000fe20000000000 */
[----:B----4-:R-:W-:Y:S01]  /*5330*/  @!P5 FMUL R87, R87, R87 ;  /* 0x000000575757d220 */ /* 0x010fe20000400000 */
[----:B------:R-:W-:Y:S01]  /*5340*/  FADD R30, R30, R153 ;  /* 0x000000991e1e7221 */ /* 0x000fe20000000000 */
        /* <DEDUP_REMOVED lines=20> */
[----:B------:R-:W-:Y:S01]  /*5490*/  MOV R4, UR10 ;  /* 0x0000000a00047c02 */ /* 0x000fe20008000f00 */
[----:B------:R-:W-:Y:S01]  /*54a0*/  FADD R137, R42, R137 ;  /* 0x000000892a897221 */ /* 0x000fe20000000000 */
[----:B------:R-:W-:Y:S01]  /*54b0*/  FADD R38, R38, R135 ;  /* 0x0000008726267221 */ /* 0x000fe20000000000 */
[----:B------:R-:W-:Y:S01]  /*54c0*/  FADD R78, R78, R155 ;  /* 0x0000009b4e4e7221 */ /* 0x000fe20000000000 */
[----:B------:R-:W-:Y:S01]  /*54d0*/  FADD R3, R74, R3 ;  /* 0x000000034a037221 */ /* 0x000fe20000000000 */
[----:B------:R-:W-:Y:S01]  /*54e0*/  F2FP.F16.F32.PACK_AB R42, R25, R16 ;  /* 0x00000010192a723e */ /* 0x000fe200000000ff */
[----:B------:R1:W-:Y:S01]  /*54f0*/  SYNCS.ARRIVE.TRANS64.A1T0 RZ, [R4+UR11], RZ ;  /* 0x000000ff04ff79a7 */ /* 0x0003e2000810000b */
[----:B------:R-:W-:Y:S01]  /*5500*/  F2FP.F16.F32.PACK_AB R44, R29, R44 ;  /* 0x0000002c1d2c723e */ /* 0x000fe200000000ff */
[----:B------:R-:W-:Y:S01]  /*5510*/  FADD R3, R3, R78 ;  /* 0x0000004e03037221 */ /* 0x000fe20000000000 */
[----:B------:R-:W-:-:S02]  /*5520*/  F2FP.F16.F32.PACK_AB R58, R60, R57 ;  /* 0x000000393c3a723e */ /* 0x000fc400000000ff */
[----:B------:R-:W-:Y:S02]  /*5530*/  F2FP.F16.F32.PACK_AB R25, R120, R27 ;  /* 0x0000001b7819723e */ /* 0x000fe400000000ff */
[----:B------:R-:W-:Y:S01]  /*5540*/  F2FP.F16.F32.PACK_AB R46, R33, R18 ;  /* 0x00000012212e723e */ /* 0x000fe200000000ff */
[----:B-1----:R-:W-:Y:S01]  /*5550*/  FADD R4, R38, R137 ;  /* 0x0000008926047221 */ /* 0x002fe20000000000 */
[----:B------:R-:W-:Y:S02]  /*5560*/  F2FP.F16.F32.PACK_AB R48, R37, R48 ;  /* 0x000000302530723e */ /* 0x000fe400000000ff */
[----:B------:R-:W-:Y:S02]  /*5570*/  F2FP.F16.F32.PACK_AB R60, R64, R61 ;  /* 0x0000003d403c723e */ /* 0x000fe400000000ff */
[----:B------:R-:W-:Y:S02]  /*5580*/  F2FP.F16.F32.PACK_AB R27, R124, R31 ;  /* 0x0000001f7c1b723e */ /* 0x000fe400000000ff */
[----:B------:R-:W-:-:S02]  /*5590*/  F2FP.F16.F32.PACK_AB R29, R128, R35 ;  /* 0x00000023801d723e */ /* 0x000fc400000000ff */
[----:B------:R-:W-:Y:S02]  /*55a0*/  F2FP.F16.F32.PACK_AB R50, R41, R20 ;  /* 0x000000142932723e */ /* 0x000fe400000000ff */
[----:B------:R-:W-:Y:S02]  /*55b0*/  F2FP.F16.F32.PACK_AB R54, R49, R22 ;  /* 0x000000163136723e */ /* 0x000fe400000000ff */
        /* <DEDUP_REMOVED lines=45> */
[----:B------:R-:W-:Y:S01]  /*5890*/  F2FP.F16.F32.PACK_AB R85, R131, R142 ;  /* 0x0000008e8355723e */ /* 0x000fe200000000ff */
[----:B------:R-:W-:Y:S06]  /*58a0*/  @!P0 BRA `(.L_x_19) ;  /* 0x0000000000048947 */ /* 0x000fec0003800000 */
[----:B------:R-:W-:Y:S01]  /*58b0*/  BPT.TRAP 0x1 ;  /* 0x000000040000795c */ /* 0x000fe20000300000 */
.L_x_19:
[----:B------:R-:W1:Y:S02]  /*58c0*/  SYNCS.PHASECHK.TRANS64.TRYWAIT P1, [UR36+0x6e008], R5 ;  /* 0x06e00805ff0075a7 */ /* 0x000e640008020164 */
[----:B-1----:R-:W-:Y:S05]  /*58d0*/  @!P1 BRA `(.L_x_20) ;  /* 0x000000b8002c9947 */ /* 0x002fea0003800000 */
.L_x_98:
[----:B------:R-:W-:Y:S01]  /*58e0*/  UIADD3 UR10, UR5, 0x1400, URZ ;  /* 0x00001400050a7890 */ /* 0x000fe2000fffe03f */
[----:B------:R-:W-:Y:S01]  /*58f0*/  WARPGROUP.ARRIVE ;  /* 0x00000000000079c5 */ /* 0x000fe20000000000 */
[----:B------:R-:W-:Y:S01]  /*5900*/  UMOV UR11, 0x80000020 ;  /* 0x80000020000b7882 */ /* 0x000fe20000000000 */
[----:B------:R-:W-:Y:S01]  /*5910*/  UIADD3 UR14, UR5, 0x1800, URZ ;  /* 0x00001800050e7890 */ /* 0x000fe2000fffe03f */
[----:B------:R-:W-:Y:S01]  /*5920*/  F2FP.F16.F32.PACK_AB R87, R87, R6 ;  /* 0x000000065757723e */ /* 0x000fe200000000ff */
[----:B------:R-:W-:Y:S01]  /*5930*/  UMOV UR15, 0x80000020 ;  /* 0x80000020000f7882 */ /* 0x000fe20000000000 */
[----:B------:R-:W-:Y:S01]  /*5940*/  UIADD3 UR18, UR5, 0x1c00, URZ ;  /* 0x00001c0005127890 */ /* 0x000fe2000fffe03f */
[----:B------:R-:W-:Y:S02]  /*5950*/  UMOV UR19, 0x80000020 ;  /* 0x8000002000137882 */ /* 0x000fe40000000000 */
[----:B------:R-:W-:Y:S01]  /*5960*/  HGMMA.64x32x16.F32 R216, R24, gdesc[UR8].tnspB, RZ, !UPT, gsb0 ;  /* 0x4060000818d87df0 */ /* 0x000fe2000c0008ff */
[----:B------:R-:W-:Y:S01]  /*5970*/  UIADD3 UR22, UR5, 0x2000, URZ ;  /* 0x0000200005167890 */ /* 0x000fe2000fffe03f */
[----:B------:R-:W-:Y:S01]  /*5980*/  UMOV UR23, 0x80000020 ;  /* 0x8000002000177882 */ /* 0x000fe20000000000 */
[----:B------:R-:W-:Y:S01]  /*5990*/  UIADD3 UR10, UR5, 0x2400, URZ ;  /* 0x00002400050a7890 */ /* 0x000fe2000fffe03f */
[----:B------:R-:W-:Y:S01]  /*59a0*/  UMOV UR11, 0x80000020 ;  /* 0x80000020000b7882 */ /* 0x000fe20000000000 */
[----:B------:R-:W-:-:S02]  /*59b0*/  WARPGROUP.DEPBAR.LE gsb0, 0x0 ;  /* 0x00008000000079c5 */ /* 0x000fc40000010000 */
[----:B------:R-:W-:-:S06]  /*59c0*/  WARPGROUP.ARRIVE ;  /* 0x00000000000079c5 */ /* 0x000fcc0000000000 */
[----:B------:R-:W-:Y:S01]  /*59d0*/  HGMMA.64x32x16.F32 R200, R24, gdesc[UR12].tnspB, RZ, !UPT, gsb0 ;  /* 0x4060000c18c87df0 */ /* 0x000fe2000c0008ff */
[----:B------:R-:W-:Y:S01]  /*59e0*/  UIADD3 UR14, UR5, 0x1840, URZ ;  /* 0x00001840050e7890 */ /* 0x000fe2000fffe03f */
[----:B------:R-:W-:Y:S01]  /*59f0*/  UMOV UR15, 0x80000020 ;  /* 0x80000020000f7882 */ /* 0x000fe20000000000 */
[----:B------:R-:W-:Y:S02]  /*5a00*/  WARPGROUP.DEPBAR.LE gsb0, 0x0 ;  /* 0x00008000000079c5 */ /* 0x000fe40000010000 */
        /* <DEDUP_REMOVED lines=16> */
[----:B------:R-:W-:Y:S01]  /*5b10*/  HGMMA.64x32x16.F32 R216, R28, gdesc[UR8].tnspB, R216, gsb0 ;  /* 0x406000081cd87df0 */ /* 0x000fe200080008d8 */
        /* <DEDUP_REMOVED lines=354> */
[----:B------:R-:W-:Y:S03]  /*7140*/  HGMMA.64x32x16.F32 R200, R84, gdesc[UR12].tnspB, R200, gsb0 ;  /* 0x4060000c54c87df0 */ /* 0x000fe600080008c8 */
        /* <DEDUP_REMOVED lines=10> */
[----:B------:R-:W-:Y:S05]  /*71f0*/  @!P0 BRA `(.L_x_21) ;  /* 0x0000000000048947 */ /* 0x000fea0003800000 */
[----:B------:R-:W-:Y:S01]  /*7200*/  BPT.TRAP 0x1 ;  /* 0x000000040000795c */ /* 0x000fe20000300000 */
.L_x_21:
[----:B------:R-:W-:Y:S02]  /*7210*/  UISETP.GT.U32.AND UP0, UPT, UR4, 0x1, UPT ;  /* 0x000000010400788c */ /* 0x000fe4000bf04070 */
[----:B------:R-:W-:-:S04]  /*7220*/  UIADD3 UR10, UR36, 0x6e028, URZ ;  /* 0x0006e028240a7890 */ /* 0x000fc8000fffe03f */
[----:B------:R-:W-:Y:S01]  /*7230*/  PLOP3.LUT P1, PT, PT, PT, UP0, 0x80, 0x0 ;  /* 0x000000000000781c */ /* 0x000fe20003f2f008 */
[----:B------:R-:W-:-:S09]  /*7240*/  UPRMT UR10, URZ, 0x654, UR10 ;  /* 0x000006543f0a7896 */ /* 0x000fd2000800000a */
[----:B------:R-:W-:Y:S03]  /*7250*/  SYNCS.ARRIVE.TRANS64.RED.A1T0 RZ, [UR10], RZ ;  /* 0x000000ffffff79a7 */ /* 0x000fe6000810040a */
[----:B------:R-:W-:Y:S05]  /*7260*/  @P1 BRA `(.L_x_22) ;  /* 0x0000000000041947 */ /* 0x000fea0003800000 */
[----:B------:R-:W-:Y:S01]  /*7270*/  BPT.TRAP 0x1 ;  /* 0x000000040000795c */ /* 0x000fe20000300000 */
.L_x_22:
[----:B-1----:R-:W1:Y:S02]  /*7280*/  LDC R5, c[0x0][0x28c] ;  /* 0x0000a300ff057b82 */ /* 0x002e640000000800 */
[----:B-1----:R-:W-:-:S13]  /*7290*/  ISETP.GE.AND P2, PT, R5, 0x101, PT ;  /* 0x000001010500780c */ /* 0x002fda0003f46270 */
[----:B------:R-:W-:Y:S05]  /*72a0*/  @!P2 BRA `(.L_x_23) ;  /* 0x0000006000d0a947 */ /* 0x000fea0003800000 */
[----:B------:R-:W-:Y:S01]  /*72b0*/  IADD3 R5, R5, 0xff, RZ ;  /* 0x000000ff05057810 */ /* 0x000fe20007ffe0ff */
[----:B------:R-:W-:Y:S01]  /*72c0*/  UMOV UR38, 0x2 ;  /* 0x0000000200267882 */ /* 0x000fe20000000000 */
[----:B------:R-:W-:Y:S01]  /*72d0*/  MOV R9, R0 ;  /* 0x0000000000097202 */ /* 0x000fe20000000f00 */
[----:B------:R-:W-:Y:S01]  /*72e0*/  UMOV UR4, 0x1 ;  /* 0x0000000100047882 */ /* 0x000fe20000000000 */
[----:B------:R-:W-:Y:S01]  /*72f0*/  SHF.R.S32.HI R6, RZ, 0x1f, R5 ;  /* 0x0000001fff067819 */ /* 0x000fe20000011405 */
[----:B------:R-:W-:Y:S01]  /*7300*/  ULDC UR39, c[0x0][0x604] ;  /* 0x0001810000277ab9 */ /* 0x000fe20000000800 */
[----:B------:R-:W-:Y:S02]  /*7310*/  MOV R7, R2 ;  /* 0x0000000200077202 */ /* 0x000fe40000000f00 */
[----:B------:R-:W-:Y:S02]  /*7320*/  LEA.HI R5, R6, R5, RZ, 0x8 ;  /* 0x0000000506057211 */ /* 0x000fe400078f40ff */
[----:B------:R-:W-:-:S02]  /*7330*/  MOV R6, RZ ;  /* 0x000000ff00067202 */ /* 0x000fc40000000f00 */
[----:B------:R-:W-:-:S07]  /*7340*/  SHF.R.S32.HI R5, RZ, 0x8, R5 ;  /* 0x00000008ff057819 */ /* 0x000fce0000011405 */
.L_x_34:
[----:B------:R-:W-:-:S13]  /*7350*/  PLOP3.LUT P3, PT, PT, PT, UP1, 0x80, 0x0 ;  /* 0x000000000000781c */ /* 0x000fda0003f6f018 */
[----:B------:R-:W-:Y:S05]  /*7360*/  @!P3 BRA `(.L_x_24) ;  /* 0x000000000004b947 */ /* 0x000fea0003800000 */
[----:B------:R-:W-:Y:S01]  /*7370*/  BPT.TRAP 0x1 ;  /* 0x000000040000795c */ /* 0x000fe20000300000 */
.L_x_24:
[----:B------:R-:W-:Y:S01]  /*7380*/  ULEA UR10, UR38, UR36, 0x3 ;  /* 0x00000024260a7291 */ /* 0x000fe2000f8e183f */
[----:B------:R-:W-:-:S08]  /*7390*/  SHF.L.U32 R0, R6, 0x1f, RZ ;  /* 0x0000001f06007819 */ /* 0x000fd000000006ff */
[----:B------:R-:W1:Y:S02]  /*73a0*/  SYNCS.PHASECHK.TRANS64.TRYWAIT P2, [UR10+0x6e000], R0 ;  /* 0x06e00000ff0075a7 */ /* 0x000e64000804014a */
[----:B-1----:R-:W-:Y:S05]  /*73b0*/  @!P2 BRA `(.L_x_25) ;  /* 0x0000009c008ca947 */ /* 0x002fea0003800000 */
.L_x_99:
[----:B------:R-:W-:Y:S01]  /*73c0*/  UIMAD UR10, UR38, 0x1400, UR6 ;  /* 0x00001400260a78a4 */ /* 0x000fe2000f8e0206 */
[----:B------:R-:W-:Y:S01]  /*73d0*/  WARPGROUP.ARRIVE ;  /* 0x00000000000079c5 */ /* 0x000fe20000000000 */
[----:B------:R-:W-:Y:S01]  /*73e0*/  UMOV UR11, 0x80000020 ;  /* 0x80000020000b7882 */ /* 0x000fe20000000000 */
[----:B------:R-:W-:Y:S01]  /*73f0*/  UMOV UR15, 0x80000020 ;  /* 0x80000020000f7882 */ /* 0x000fe20000000000 */
[----:B------:R-:W-:Y:S02]  /*7400*/  UIADD3 UR14, UR10, 0x2, URZ ;  /* 0x000000020a0e7890 */ /* 0x000fe4000fffe03f */
[----:B------:R-:W-:Y:S01]  /*7410*/  UIADD3 UR18, UR10, 0x400, URZ ;  /* 0x000004000a127890 */ /* 0x000fe2000fffe03f */
[----:B------:R-:W-:Y:S02]  /*7420*/  UMOV UR19, 0x80000020 ;  /* 0x8000002000137882 */ /* 0x000fe40000000000 */
[----:B------:R-:W-:Y:S01]  /*7430*/  HGMMA.64x256x16.F32 R24, gdesc[UR8], RZ, !UPT, gsb0 ;  /* 0x03e00000081879f0 */ /* 0x000fe2000c0008ff */
[----:B------:R-:W-:Y:S01]  /*7440*/  UIADD3 UR22, UR10, 0x402, URZ ;  /* 0x000004020a167890 */ /* 0x000fe2000fffe03f */
[----:B------:R-:W-:Y:S01]  /*7450*/  UMOV UR23, 0x80000020 ;  /* 0x8000002000177882 */ /* 0x000fe20000000000 */
        /* <DEDUP_REMOVED lines=12> */
[----:B------:R-:W-:-:S04]  /*7520*/  UIADD3 UR10, UR38, 0x1, URZ ;  /* 0x00000001260a7890 */ /* 0x000fc8000fffe03f */
[----:B------:R-:W-:-:S04]  /*7530*/  UISETP.NE.AND UP0, UPT, UR10, 0x5, UPT ;  /* 0x000000050a00788c */ /* 0x000fc8000bf05270 */
[----:B------:R-:W-:Y:S02]  /*7540*/  USEL UR11, URZ, 0x1, UP0 ;  /* 0x000000013f0b7887 */ /* 0x000fe40008000000 */
[----:B------:R-:W-:-:S04]  /*7550*/  USEL UR10, UR10, URZ, UP0 ;  /* 0x0000003f0a0a7287 */ /* 0x000fc80008000000 */
[----:B------:R-:W-:Y:S01]  /*7560*/  LOP3.LUT R6, R6, UR11, RZ, 0x3c, !PT ;  /* 0x0000000b06067c12 */ /* 0x000fe2000f8e3cff */
[----:B------:R-:W-:Y:S02]  /*7570*/  WARPGROUP.DEPBAR.LE gsb0, 0x0 ;  /* 0x00008000000079c5 */ /* 0x000fe40000010000 */
[----:B------:R-:W-:-:S06]  /*7580*/  WARPGROUP.ARRIVE ;  /* 0x00000000000079c5 */ /* 0x000fcc0000000000 */
        /* <DEDUP_REMOVED lines=34> */
[----:B------:R-:W-:Y:S05]  /*77b0*/  @!P3 BRA `(.L_x_26) ;  /* 0x000000000004b947 */ /* 0x000fea0003800000 */
[----:B------:R-:W-:Y:S01]  /*77c0*/  BPT.TRAP 0x1 ;  /* 0x000000040000795c */ /* 0x000fe20000300000 */
.L_x_26:
[----:B-1----:R-:W-:Y:S01]  /*77d0*/  FMNMX R0, R24, R9, !PT ;  /* 0x0000000918007209 */ /* 0x002fe20007800000 */
[----:B------:R-:W-:-:S03]  /*77e0*/  ULEA UR11, UR10, UR36, 0x3 ;  /* 0x000000240a0b7291 */ /* 0x000fc6000f8e183f */
        /* <DEDUP_REMOVED lines=62> */
[----:B------:R-:W-:-:S05]  /*7bd0*/  FMNMX R2, R149, R0, !PT ;  /* 0x0000000095027209 */ /* 0x000fca0007800000 */
[----:B------:R-:W1:Y:S02]  /*7be0*/  SHFL.BFLY PT, R11, R2, 0x1, 0x1f ;  /* 0x0c201f00020b7f89 */ /* 0x000e6400000e0000 */
[----:B-1----:R-:W-:Y:S02]  /*7bf0*/  FMNMX R11, R2, R11, !PT ;  /* 0x0000000b020b7209 */ /* 0x002fe40007800000 */
[----:B------:R-:W-:-:S03]  /*7c00*/  FMNMX R2, R26, R7, !PT ;  /* 0x000000071a027209 */ /* 0x000fc60007800000 */
[----:B------:R-:W1:Y:S01]  /*7c10*/  SHFL.BFLY PT, R0, R11, 0x2, 0x1f ;  /* 0x0c401f000b007f89 */ /* 0x000e6200000e0000 */
[----:B------:R-:W-:-:S04]  /*7c20*/  FMNMX R23, R27, R2, !PT ;  /* 0x000000021b177209 */ /* 0x000fc80007800000 */
[----:B------:R-:W-:Y:S02]  /*7c30*/  FMNMX R2, R30, R23, !PT ;  /* 0x000000171e027209 */ /* 0x000fe40007800000 */
[----:B-1----:R-:W-:-:S04]  /*7c40*/  FMNMX R0, R11, R0, !PT ;  /* 0x000000000b007209 */ /* 0x002fc80007800000 */
[----:B------:R-:W-:-:S04]  /*7c50*/  FSETP.NEU.AND P2, PT, R0, -INF , PT ;  /* 0xff8000000000780b */ /* 0x000fc80003f4d000 */
[----:B------:R-:W-:-:S05]  /*7c60*/  FSEL R10, R0, RZ, P2 ;  /* 0x000000ff000a7208 */ /* 0x000fca0001000000 */
[C---:B------:R-:W-:Y:S01]  /*7c70*/  FMUL R8, R10.reuse, UR39 ;  /* 0x000000270a087c20 */ /* 0x040fe20008400000 */
[----:B------:R-:W-:-:S03]  /*7c80*/  FADD R9, -R10, R9 ;  /* 0x000000090a097221 */ /* 0x000fc60000000100 */
[--C-:B------:R-:W-:Y:S01]  /*7c90*/  FFMA R12, R25, UR39, -R8.reuse ;  /* 0x00000027190c7c23 */ /* 0x100fe20008000808 */
[--C-:B------:R-:W-:Y:S01]  /*7ca0*/  FFMA R24, R24, UR39, -R8.reuse ;  /* 0x0000002718187c23 */ /* 0x100fe20008000808 */
[--C-:B------:R-:W-:Y:S01]  /*7cb0*/  FFMA R13, R28, UR39, -R8.reuse ;  /* 0x000000271c0d7c23 */ /* 0x100fe20008000808 */
[--C-:B------:R-:W-:Y:S01]  /*7cc0*/  FFMA R15, R32, UR39, -R8.reuse ;  /* 0x00000027200f7c23 */ /* 0x100fe20008000808 */
[--C-:B------:R-:W-:Y:S01]  /*7cd0*/  FFMA R14, R29, UR39, -R8.reuse ;  /* 0x000000271d0e7c23 */ /* 0x100fe20008000808 */
[----:B------:R-:W-:Y:S01]  /*7ce0*/  FSETP.GEU.AND P2, PT, R12, -126, PT ;  /* 0xc2fc00000c00780b */ /* 0x000fe20003f4e000 */
        /* <DEDUP_REMOVED lines=9> */
[--C-:B------:R-:W-:Y:S01]  /*7d80*/  FFMA R21, R45, UR39, -R8.reuse ;  /* 0x000000272d157c23 */ /* 0x100fe20008000808 */
[----:B------:R-:W-:Y:S01]  /*7d90*/  FMNMX R25, R31, R2, !PT ;  /* 0x000000021f197209 */ /* 0x000fe20007800000 */
[--C-:B------:R-:W-:Y:S01]  /*7da0*/  FFMA R22, R44, UR39, -R8.reuse ;  /* 0x000000272c167c23 */ /* 0x100fe20008000808 */
[----:B------:R-:W-:Y:S01]  /*7db0*/  @!P2 FMUL R12, R12, 0.5 ;  /* 0x3f0000000c0ca820 */ /* 0x000fe20000400000 */
[--C-:B------:R-:W-:Y:S01]  /*7dc0*/  FFMA R23, R48, UR39, -R8.reuse ;  /* 0x0000002730177c23 */ /* 0x100fe20008000808 */
[----:B------:R-:W-:Y:S01]  /*7dd0*/  @!P5 FMUL R24, R24, 0.5 ;  /* 0x3f0000001818d820 */ /* 0x000fe20000400000 */
[----:B------:R-:W-:Y:S01]  /*7de0*/  FMNMX R2, R34, R25, !PT ;  /* 0x0000001922027209 */ /* 0x000fe20007800000 */
[----:B------:R-:W-:Y:S01]  /*7df0*/  @!P6 FMUL R13, R13, 0.5 ;  /* 0x3f0000000d0de820 */ /* 0x000fe20000400000 */
[--C-:B------:R-:W-:Y:S01]  /*7e00*/  FFMA R32, R56, UR39, -R8.reuse ;  /* 0x0000002738207c23 */ /* 0x100fe20008000808 */
[----:B------:R-:W1:Y:S01]  /*7e10*/  MUFU.EX2 R12, R12 ;  /* 0x0000000c000c7308 */ /* 0x000e620000000800 */
[----:B------:R-:W-:Y:S01]  /*7e20*/  @!P4 FMUL R15, R15, 0.5 ;  /* 0x3f0000000f0fc820 */ /* 0x000fe20000400000 */
[----:B------:R-:W-:Y:S01]  /*7e30*/  @!P3 FMUL R14, R14, 0.5 ;  /* 0x3f0000000e0eb820 */ /* 0x000fe20000400000 */
[----:B------:R-:W-:Y:S01]  /*7e40*/  FMNMX R25, R35, R2, !PT ;  /* 0x0000000223197209 */ /* 0x000fe20007800000 */
[--C-:B------:R-:W-:Y:S01]  /*7e50*/  FFMA R28, R53, UR39, -R8.reuse ;  /* 0x00000027351c7c23 */ /* 0x100fe20008000808 */
[--C-:B------:R-:W-:Y:S01]  /*7e60*/  FFMA R36, R61, UR39, -R8.reuse ;  /* 0x000000273d247c23 */ /* 0x100fe20008000808 */
[--C-:B------:R-:W-:Y:S01]  /*7e70*/  FFMA R40, R65, UR39, -R8.reuse ;  /* 0x0000002741287c23 */ /* 0x100fe20008000808 */
[----:B------:R-:W-:Y:S01]  /*7e80*/  FMNMX R2, R38, R25, !PT ;  /* 0x0000001926027209 */ /* 0x000fe20007800000 */
[----:B------:R2:W3:Y:S01]  /*7e90*/  MUFU.EX2 R11, R24 ;  /* 0x00000018000b7308 */ /* 0x0004e20000000800 */
[--C-:B------:R-:W-:Y:S01]  /*7ea0*/  FFMA R25, R52, UR39, -R8.reuse ;  /* 0x0000002734197c23 */ /* 0x100fe20008000808 */
[--C-:B------:R-:W-:Y:S01]  /*7eb0*/  FFMA R44, R68, UR39, -R8.reuse ;  /* 0x00000027442c7c23 */ /* 0x100fe20008000808 */
[----:B------:R-:W-:Y:S01]  /*7ec0*/  FMNMX R29, R39, R2, !PT ;  /* 0x00000002271d7209 */ /* 0x000fe20007800000 */
[--C-:B------:R-:W-:Y:S01]  /*7ed0*/  FFMA R48, R72, UR39, -R8.reuse ;  /* 0x0000002748307c23 */ /* 0x100fe20008000808 */
[--C-:B------:R-:W-:Y:S01]  /*7ee0*/  FFMA R56, R77, UR39, -R8.reuse ;  /* 0x000000274d387c23 */ /* 0x100fe20008000808 */
[--C-:B------:R-:W-:Y:S01]  /*7ef0*/  FFMA R61, R85, UR39, -R8.reuse ;  /* 0x00000027553d7c23 */ /* 0x100fe20008000808 */
[----:B------:R-:W-:Y:S01]  /*7f00*/  FMNMX R2, R42, R29, !PT ;  /* 0x0000001d2a027209 */ /* 0x000fe20007800000 */
[----:B------:R-:W4:Y:S01]  /*7f10*/  MUFU.EX2 R13, R13 ;  /* 0x0000000d000d7308 */ /* 0x000f220000000800 */
[----:B-1----:R-:W-:Y:S01]  /*7f20*/  @!P2 FMUL R12, R12, R12 ;  /* 0x0000000c0c0ca220 */ /* 0x002fe20000400000 */
[----:B------:R-:W-:Y:S01]  /*7f30*/  FSETP.GEU.AND P2, PT, R17, -126, PT ;  /* 0xc2fc00001100780b */ /* 0x000fe20003f4e000 */
[--C-:B--2---:R-:W-:Y:S01]  /*7f40*/  FFMA R24, R49, UR39, -R8.reuse ;  /* 0x0000002731187c23 */ /* 0x104fe20008000808 */
[----:B------:R-:W-:Y:S01]  /*7f50*/  FMNMX R29, R43, R2, !PT ;  /* 0x000000022b1d7209 */ /* 0x000fe20007800000 */
[--C-:B------:R-:W-:Y:S01]  /*7f60*/  FFMA R68, R84, UR39, -R8.reuse ;  /* 0x0000002754447c23 */ /* 0x100fe20008000808 */
[--C-:B------:R-:W-:Y:S01]  /*7f70*/  FFMA R72, R88, UR39, -R8.reuse ;  /* 0x0000002758487c23 */ /* 0x100fe20008000808 */
[--C-:B------:R-:W-:Y:S01]  /*7f80*/  FFMA R88, R96, UR39, -R8.reuse ;  /* 0x0000002760587c23 */ /* 0x100fe20008000808 */
[----:B------:R-:W1:Y:S01]  /*7f90*/  MUFU.EX2 R15, R15 ;  /* 0x0000000f000f7308 */ /* 0x000e620000000800 */
[----:B---3--:R-:W-:Y:S01]  /*7fa0*/  @!P5 FMUL R11, R11, R11 ;  /* 0x0000000b0b0bd220 */ /* 0x008fe20000400000 */
[----:B------:R-:W-:Y:S01]  /*7fb0*/  FSETP.GEU.AND P5, PT, R16, -126, PT ;  /* 0xc2fc00001000780b */ /* 0x000fe20003fae000 */
[--C-:B------:R-:W-:Y:S01]  /*7fc0*/  FFMA R96, R105, UR39, -R8.reuse ;  /* 0x0000002769607c23 */ /* 0x100fe20008000808 */
[----:B------:R-:W-:Y:S01]  /*7fd0*/  FMNMX R2, R46, R29, !PT ;  /* 0x0000001d2e027209 */ /* 0x000fe20007800000 */
[--C-:B------:R-:W-:Y:S01]  /*7fe0*/  FFMA R29, R57, UR39, -R8.reuse ;  /* 0x00000027391d7c23 */ /* 0x100fe20008000808 */
[--C-:B------:R-:W-:Y:S01]  /*7ff0*/  FFMA R57, R80, UR39, -R8.reuse ;  /* 0x0000002750397c23 */ /* 0x100fe20008000808 */
[----:B------:R-:W-:Y:S01]  /*8000*/  @!P2 FMUL R17, R17, 0.5 ;  /* 0x3f0000001111a820 */ /* 0x000fe20000400000 */
[----:B------:R-:W2:Y:S01]  /*8010*/  MUFU.EX2 R14, R14 ;  /* 0x0000000e000e7308 */ /* 0x000ea20000000800 */
[----:B----4-:R-:W-:Y:S01]  /*8020*/  @!P6 FMUL R13, R13, R13 ;  /* 0x0000000d0d0de220 */ /* 0x010fe20000400000 */
[----:B------:R-:W-:Y:S01]  /*8030*/  FSETP.GEU.AND P6, PT, R18, -126, PT ;  /* 0xc2fc00001200780b */ /* 0x000fe20003fce000 */
[--C-:B------:R-:W-:Y:S01]  /*8040*/  FFMA R80, R92, UR39, -R8.reuse ;  /* 0x000000275c507c23 */ /* 0x100fe20008000808 */
[----:B------:R-:W-:Y:S01]  /*8050*/  FMNMX R33, R47, R2, !PT ;  /* 0x000000022f217209 */ /* 0x000fe20007800000 */
[--C-:B------:R-:W-:Y:S01]  /*8060*/  FFMA R92, R100, UR39, -R8.reuse ;  /* 0x00000027645c7c23 */ /* 0x100fe20008000808 */
[--C-:B------:R-:W-:Y:S01]  /*8070*/  FFMA R100, R109, UR39, -R8.reuse ;  /* 0x000000276d647c23 */ /* 0x100fe20008000808 */
[----:B------:R-:W-:Y:S01]  /*8080*/  @!P5 FMUL R16, R16, 0.5 ;  /* 0x3f0000001010d820 */ /* 0x000fe20000400000 */
[----:B------:R-:W3:Y:S01]  /*8090*/  MUFU.EX2 R17, R17 ;  /* 0x0000001100117308 */ /* 0x000ee20000000800 */
[----:B-1----:R-:W-:Y:S01]  /*80a0*/  @!P4 FMUL R15, R15, R15 ;  /* 0x0000000f0f0fc220 */ /* 0x002fe20000400000 */
[----:B------:R-:W-:Y:S01]  /*80b0*/  FSETP.GEU.AND P4, PT, R19, -126, PT ;  /* 0xc2fc00001300780b */ /* 0x000fe20003f8e000 */
[--C-:B------:R-:W-:Y:S01]  /*80c0*/  FFMA R105, R117, UR39, -R8.reuse ;  /* 0x0000002775697c23 */ /* 0x100fe20008000808 */
[----:B------:R-:W-:Y:S01]  /*80d0*/  FMNMX R2, R50, R33, !PT ;  /* 0x0000002132027209 */ /* 0x000fe20007800000 */
[--C-:B------:R-:W-:Y:S01]  /*80e0*/  FFMA R33, R60, UR39, -R8.reuse ;  /* 0x000000273c217c23 */ /* 0x100fe20008000808 */
[--C-:B------:R-:W-:Y:S01]  /*80f0*/  FFMA R60, R81, UR39, -R8.reuse ;  /* 0x00000027513c7c23 */ /* 0x100fe20008000808 */
[----:B------:R-:W-:Y:S01]  /*8100*/  @!P6 FMUL R18, R18, 0.5 ;  /* 0x3f0000001212e820 */ /* 0x000fe20000400000 */
[----:B------:R-:W1:Y:S01]  /*8110*/  MUFU.EX2 R16, R16 ;  /* 0x0000001000107308 */ /* 0x000e620000000800 */
[----:B--2---:R-:W-:Y:S01]  /*8120*/  @!P3 FMUL R14, R14, R14 ;  /* 0x0000000e0e0eb220 */ /* 0x004fe20000400000 */
[----:B------:R-:W-:Y:S01]  /*8130*/  FSETP.GEU.AND P3, PT, R20, -126, PT ;  /* 0xc2fc00001400780b */ /* 0x000fe20003f6e000 */
[--C-:B------:R-:W-:Y:S01]  /*8140*/  FFMA R81, R97, UR39, -R8.reuse ;  /* 0x0000002761517c23 */ /* 0x100fe20008000808 */
[----:B------:R-:W-:Y:S01]  /*8150*/  FMNMX R37, R51, R2, !PT ;  /* 0x0000000233257209 */ /* 0x000fe20007800000 */
[--C-:B------:R-:W-:Y:S01]  /*8160*/  FFMA R97, R108, UR39, -R8.reuse ;  /* 0x000000276c617c23 */ /* 0x100fe20008000808 */
[--C-:B------:R-:W-:Y:S01]  /*8170*/  FFMA R108, R116, UR39, -R8.reuse ;  /* 0x00000027746c7c23 */ /* 0x100fe20008000808 */
[----:B------:R-:W-:Y:S01]  /*8180*/  @!P4 FMUL R19, R19, 0.5 ;  /* 0x3f0000001313c820 */ /* 0x000fe20000400000 */
[----:B------:R-:W2:Y:S01]  /*8190*/  MUFU.EX2 R18, R18 ;  /* 0x0000001200127308 */ /* 0x000ea20000000800 */
[----:B---3--:R-:W-:Y:S01]  /*81a0*/  @!P2 FMUL R17, R17, R17 ;  /* 0x000000111111a220 */ /* 0x008fe20000400000 */
        /* <DEDUP_REMOVED lines=25> */
[----:B------:R-:W-:Y:S01]  /*8340*/  FFMA R133, R145, UR39, -R8 ;  /* 0x0000002791857c23 */ /* 0x000fe20008000808 */
[----:B------:R-:W-:Y:S01]  /*8350*/  FMNMX R41, R59, R2, !PT ;  /* 0x000000023b297209 */ /* 0x000fe20007800000 */
[----:B------:R-:W-:-:S02]  /*8360*/  FMUL R9, R9, UR39 ;  /* 0x0000002709097c20 */ /* 0x000fc40008400000 */
[----:B------:R-:W-:Y:S01]  /*8370*/  @!P6 FMUL R23, R23, 0.5 ;  /* 0x3f0000001717e820 */ /* 0x000fe20000400000 */
[----:B------:R-:W3:Y:S01]  /*8380*/  MUFU.EX2 R22, R22 ;  /* 0x0000001600167308 */ /* 0x000ee20000000800 */
[----:B-1----:R-:W-:Y:S01]  /*8390*/  @!P3 FMUL R20, R20, R20 ;  /* 0x000000141414b220 */ /* 0x002fe20000400000 */
[----:B------:R-:W-:Y:S02]  /*83a0*/  FSETP.GEU.AND P3, PT, R24, -126, PT ;  /* 0xc2fc00001800780b */ /* 0x000fe40003f6e000 */
        /* <DEDUP_REMOVED lines=17> */
[----:B------:R-:W-:-:S02]  /*84c0*/  FFMA R136, R144, UR39, -R8 ;  /* 0x0000002790887c23 */ /* 0x000fc40008000808 */
[----:B------:R-:W-:Y:S01]  /*84d0*/  @!P2 FMUL R32, R32, 0.5 ;  /* 0x3f0000002020a820 */ /* 0x000fe20000400000 */
[----:B------:R-:W3:Y:S01]  /*84e0*/  MUFU.EX2 R24, R24 ;  /* 0x0000001800187308 */ /* 0x000ee20000000800 */
[----:B-1----:R-:W-:Y:S01]  /*84f0*/  @!P6 FMUL R23, R23, R23 ;  /* 0x000000171717e220 */ /* 0x002fe20000400000 */
[----:B------:R-:W-:Y:S02]  /*8500*/  FSETP.GEU.AND P6, PT, R29, -126, PT ;  /* 0xc2fc00001d00780b */ /* 0x000fe40003fce000 */
[----:B------:R-:W-:-:S03]  /*8510*/  FMNMX R45, R67, R2, !PT ;  /* 0x00000002432d7209 */ /* 0x000fc60007800000 */
[----:B------:R-:W-:Y:S01]  /*8520*/  @!P5 FMUL R28, R28, 0.5 ;  /* 0x3f0000001c1cd820 */ /* 0x000fe20000400000 */
[----:B------:R-:W1:Y:S01]  /*8530*/  MUFU.EX2 R32, R32 ;  /* 0x0000002000207308 */ /* 0x000e620000000800 */
[----:B--2---:R-:W-:Y:S01]  /*8540*/  @!P4 FMUL R25, R25, R25 ;  /* 0x000000191919c220 */ /* 0x004fe20000400000 */
[----:B------:R-:W-:Y:S02]  /*8550*/  FSETP.GEU.AND P4, PT, R36, -126, PT ;  /* 0xc2fc00002400780b */ /* 0x000fe40003f8e000 */
        /* <DEDUP_REMOVED lines=23> */
[----:B------:R-:W-:Y:S01]  /*86d0*/  FFMA R8, R149, UR39, -R8 ;  /* 0x0000002795087c23 */ /* 0x000fe20008000808 */
[----:B------:R-:W-:-:S03]  /*86e0*/  FMNMX R53, R75, R2, !PT ;  /* 0x000000024b357209 */ /* 0x000fc60007800000 */
[----:B------:R-:W-:Y:S01]  /*86f0*/  @!P2 FMUL R40, R40, 0.5 ;  /* 0x3f0000002828a820 */ /* 0x000fe20000400000 */
[----:B------:R-:W2:Y:S01]  /*8700*/  MUFU.EX2 R33, R33 ;  /* 0x0000002100217308 */ /* 0x000ea20000000800 */
[----:B---3--:R-:W-:Y:S01]  /*8710*/  @!P6 FMUL R29, R29, R29 ;  /* 0x0000001d1d1de220 */ /* 0x008fe20000400000 */
[----:B------:R-:W-:Y:S02]  /*8720*/  FSETP.GEU.AND P6, PT, R44, -126, PT ;  /* 0xc2fc00002c00780b */ /* 0x000fe40003fce000 */
[----:B------:R-:W-:-:S03]  /*8730*/  FMNMX R2, R78, R53, !PT ;  /* 0x000000354e027209 */ /* 0x000fc60007800000 */
        /* <DEDUP_REMOVED lines=107> */
[----:B------:R-:W-:Y:S01]  /*8df0*/  FMNMX R2, R122, R53, !PT ;  /* 0x000000357a027209 */ /* 0x000fe20007800000 */
[----:B-1----:R-:W-:Y:S01]  /*8e00*/  @!P3 FMUL R92, R92, R92 ;  /* 0x0000005c5c5cb220 */ /* 0x002fe20000400000 */
[----:B------:R-:W-:Y:S02]  /*8e10*/  FSETP.GEU.AND P3, PT, R100, -126, PT ;  /* 0xc2fc00006400780b */ /* 0x000fe40003f6e000 */
[----:B------:R-:W-:Y:S02]  /*8e20*/  FMNMX R53, R123, R2, !PT ;  /* 0x000000027b357209 */ /* 0x000fe40007800000 */
[----:B------:R-:W-:Y:S01]  /*8e30*/  @!P4 FMUL R104, R104, 0.5 ;  /* 0x3f0000006868c820 */ /* 0x000fe20000400000 */
[----:B------:R-:W1:Y:S01]  /*8e40*/  MUFU.EX2 R97, R97 ;  /* 0x0000006100617308 */ /* 0x000e620000000800 */
[----:B------:R-:W-:Y:S01]  /*8e50*/  FMNMX R2, R126, R53, !PT ;  /* 0x000000357e027209 */ /* 0x000fe20007800000 */
[----:B--2---:R-:W-:Y:S01]  /*8e60*/  @!P2 FMUL R96, R96, R96 ;  /* 0x000000606060a220 */ /* 0x004fe20000400000 */
[----:B------:R-:W-:-:S02]  /*8e70*/  FSETP.GEU.AND P2, PT, R108, -126, PT ;  /* 0xc2fc00006c00780b */ /* 0x000fc40003f4e000 */
[----:B------:R-:W-:-:S03]  /*8e80*/  FMNMX R53, R127, R2, !PT ;  /* 0x000000027f357209 */ /* 0x000fc60007800000 */
[----:B------:R-:W2:Y:S01]  /*8e90*/  MUFU.EX2 R104, R104 ;  /* 0x0000006800687308 */ /* 0x000ea20000000800 */
[----:B------:R-:W-:Y:S01]  /*8ea0*/  FMNMX R2, R130, R53, !PT ;  /* 0x0000003582027209 */ /* 0x000fe20007800000 */
[----:B---3--:R-:W-:Y:S01]  /*8eb0*/  @!P5 FMUL R93, R93, R93 ;  /* 0x0000005d5d5dd220 */ /* 0x008fe20000400000 */
[----:B------:R-:W-:Y:S01]  /*8ec0*/  FSETP.GEU.AND P5, PT, R101, -126, PT ;  /* 0xc2fc00006500780b */ /* 0x000fe20003fae000 */
[----:B------:R-:W-:Y:S01]  /*8ed0*/  @!P3 FMUL R100, R100, 0.5 ;  /* 0x3f0000006464b820 */ /* 0x000fe20000400000 */
[----:B------:R-:W-:-:S03]  /*8ee0*/  FMNMX R53, R131, R2, !PT ;  /* 0x0000000283357209 */ /* 0x000fc60007800000 */
[----:B------:R-:W-:Y:S01]  /*8ef0*/  @!P2 FMUL R108, R108, 0.5 ;  /* 0x3f0000006c6ca820 */ /* 0x000fe20000400000 */
[----:B------:R-:W-:Y:S01]  /*8f00*/  FMNMX R2, R134, R53, !PT ;  /* 0x0000003586027209 */ /* 0x000fe20007800000 */
[----:B-1----:R-:W-:Y:S01]  /*8f10*/  @!P6 FMUL R97, R97, R97 ;  /* 0x000000616161e220 */ /* 0x002fe20000400000 */
[----:B------:R-:W-:Y:S01]  /*8f20*/  FSETP.GEU.AND P6, PT, R105, -126, PT ;  /* 0xc2fc00006900780b */ /* 0x000fe20003fce000 */
[----:B------:R-:W1:Y:S01]  /*8f30*/  MUFU.EX2 R100, R100 ;  /* 0x0000006400647308 */ /* 0x000e620000000800 */
[----:B------:R-:W-:-:S03]  /*8f40*/  FMNMX R53, R135, R2, !PT ;  /* 0x0000000287357209 */ /* 0x000fc60007800000 */
[----:B------:R-:W-:Y:S01]  /*8f50*/  @!P5 FMUL R101, R101, 0.5 ;  /* 0x3f0000006565d820 */ /* 0x000fe20000400000 */
[----:B--2---:R-:W-:Y:S01]  /*8f60*/  @!P4 FMUL R104, R104, R104 ;  /* 0x000000686868c220 */ /* 0x004fe20000400000 */
[----:B------:R-:W-:Y:S02]  /*8f70*/  FSETP.GEU.AND P4, PT, R112, -126, PT ;  /* 0xc2fc00007000780b */ /* 0x000fe40003f8e000 */
[----:B------:R-:W2:Y:S01]  /*8f80*/  MUFU.EX2 R108, R108 ;  /* 0x0000006c006c7308 */ /* 0x000ea20000000800 */
[----:B------:R-:W-:-:S03]  /*8f90*/  FMNMX R2, R138, R53, !PT ;  /* 0x000000358a027209 */ /* 0x000fc60007800000 */
[----:B------:R-:W-:Y:S01]  /*8fa0*/  @!P6 FMUL R105, R105, 0.5 ;  /* 0x3f0000006969e820 */ /* 0x000fe20000400000 */
[----:B------:R-:W-:-:S03]  /*8fb0*/  FMNMX R53, R139, R2, !PT ;  /* 0x000000028b357209 */ /* 0x000fc60007800000 */
[----:B------:R-:W3:Y:S01]  /*8fc0*/  MUFU.EX2 R101, R101 ;  /* 0x0000006500657308 */ /* 0x000ee20000000800 */
[----:B------:R-:W-:Y:S01]  /*8fd0*/  FMNMX R2, R142, R53, !PT ;  /* 0x000000358e027209 */ /* 0x000fe20007800000 */
[----:B-1----:R-:W-:Y:S01]  /*8fe0*/  @!P3 FMUL R100, R100, R100 ;  /* 0x000000646464b220 */ /* 0x002fe20000400000 */
[----:B------:R-:W-:Y:S01]  /*8ff0*/  @!P4 FMUL R112, R112, 0.5 ;  /* 0x3f0000007070c820 */ /* 0x000fe20000400000 */
[----:B------:R-:W-:Y:S02]  /*9000*/  FSETP.GEU.AND P3, PT, R109, -126, PT ;  /* 0xc2fc00006d00780b */ /* 0x000fe40003f6e000 */
[----:B------:R-:W-:Y:S02]  /*9010*/  FMNMX R53, R143, R2, !PT ;  /* 0x000000028f357209 */ /* 0x000fe40007800000 */
[----:B------:R-:W1:Y:S01]  /*9020*/  MUFU.EX2 R105, R105 ;  /* 0x0000006900697308 */ /* 0x000e620000000800 */
[----:B--2---:R-:W-:Y:S01]  /*9030*/  @!P2 FMUL R108, R108, R108 ;  /* 0x0000006c6c6ca220 */ /* 0x004fe20000400000 */
[----:B------:R-:W-:-:S02]  /*9040*/  FMNMX R2, R146, R53, !PT ;  /* 0x0000003592027209 */ /* 0x000fc40007800000 */
[----:B------:R-:W-:Y:S02]  /*9050*/  FSETP.GEU.AND P2, PT, R113, -126, PT ;  /* 0xc2fc00007100780b */ /* 0x000fe40003f4e000 */
[----:B------:R-:W-:Y:S02]  /*9060*/  FMNMX R53, R147, R2, !PT ;  /* 0x0000000293357209 */ /* 0x000fe40007800000 */
[----:B------:R-:W2:Y:S01]  /*9070*/  MUFU.EX2 R112, R112 ;  /* 0x0000007000707308 */ /* 0x000ea20000000800 */
[----:B---3--:R-:W-:Y:S01]  /*9080*/  @!P5 FMUL R101, R101, R101 ;  /* 0x000000656565d220 */ /* 0x008fe20000400000 */
[----:B------:R-:W-:Y:S01]  /*9090*/  FSETP.GEU.AND P5, PT, R116, -126, PT ;  /* 0xc2fc00007400780b */ /* 0x000fe20003fae000 */
[----:B------:R-:W-:Y:S01]  /*90a0*/  @!P3 FMUL R109, R109, 0.5 ;  /* 0x3f0000006d6db820 */ /* 0x000fe20000400000 */
[----:B------:R-:W-:-:S04]  /*90b0*/  FMNMX R2, R150, R53, !PT ;  /* 0x0000003596027209 */ /* 0x000fc80007800000 */
[----:B------:R-:W-:Y:S01]  /*90c0*/  FMNMX R2, R151, R2, !PT ;  /* 0x0000000297027209 */ /* 0x000fe20007800000 */
[----:B-1----:R-:W-:Y:S01]  /*90d0*/  @!P6 FMUL R105, R105, R105 ;  /* 0x000000696969e220 */ /* 0x002fe20000400000 */
[----:B------:R-:W-:Y:S01]  /*90e0*/  @!P2 FMUL R113, R113, 0.5 ;  /* 0x3f0000007171a820 */ /* 0x000fe20000400000 */
[----:B------:R-:W-:Y:S01]  /*90f0*/  FSETP.GEU.AND P6, PT, R120, -126, PT ;  /* 0xc2fc00007800780b */ /* 0x000fe20003fce000 */
[----:B------:R-:W1:Y:S01]  /*9100*/  MUFU.EX2 R109, R109 ;  /* 0x0000006d006d7308 */ /* 0x000e620000000800 */
[----:B------:R-:W3:Y:S02]  /*9110*/  SHFL.BFLY PT, R53, R2, 0x1, 0x1f ;  /* 0x0c201f0002357f89 */ /* 0x000ee400000e0000 */
[----:B------:R-:W-:Y:S01]  /*9120*/  @!P5 FMUL R116, R116, 0.5 ;  /* 0x3f0000007474d820 */ /* 0x000fe20000400000 */
[----:B--2---:R-:W-:Y:S01]  /*9130*/  @!P4 FMUL R112, R112, R112 ;  /* 0x000000707070c220 */ /* 0x004fe20000400000 */
[----:B------:R-:W-:-:S03]  /*9140*/  FSETP.GEU.AND P4, PT, R121, -126, PT ;  /* 0xc2fc00007900780b */ /* 0x000fc60003f8e000 */
[----:B------:R-:W2:Y:S04]  /*9150*/  MUFU.EX2 R113, R113 ;  /* 0x0000007100717308 */ /* 0x000ea80000000800 */
[----:B------:R-:W-:-:S04]  /*9160*/  @!P6 FMUL R120, R120, 0.5 ;  /* 0x3f0000007878e820 */ /* 0x000fc80000400000 */
[----:B------:R-:W4:Y:S01]  /*9170*/  MUFU.EX2 R116, R116 ;  /* 0x0000007400747308 */ /* 0x000f220000000800 */
[----:B-1----:R-:W-:Y:S01]  /*9180*/  @!P3 FMUL R109, R109, R109 ;  /* 0x0000006d6d6db220 */ /* 0x002fe20000400000 */
[----:B------:R-:W-:Y:S01]  /*9190*/  FSETP.GEU.AND P3, PT, R117, -126, PT ;  /* 0xc2fc00007500780b */ /* 0x000fe20003f6e000 */
[----:B------:R-:W-:-:S05]  /*91a0*/  @!P4 FMUL R121, R121, 0.5 ;  /* 0x3f0000007979c820 */ /* 0x000fca0000400000 */
[----:B------:R-:W1:Y:S01]  /*91b0*/  MUFU.EX2 R120, R120 ;  /* 0x0000007800787308 */ /* 0x000e620000000800 */
[----:B--2---:R-:W-:Y:S01]  /*91c0*/  @!P2 FMUL R113, R113, R113 ;  /* 0x000000717171a220 */ /* 0x004fe20000400000 */
[----:B------:R-:W-:Y:S02]  /*91d0*/  FSETP.GEU.AND P2, PT, R125, -126, PT ;  /* 0xc2fc00007d00780b */ /* 0x000fe40003f4e000 */
[----:B---3--:R-:W-:-:S03]  /*91e0*/  FMNMX R2, R2, R53, !PT ;  /* 0x0000003502027209 */ /* 0x008fc60007800000 */
[----:B------:R-:W-:Y:S01]  /*91f0*/  @!P3 FMUL R117, R117, 0.5 ;  /* 0x3f0000007575b820 */ /* 0x000fe20000400000 */
[----:B------:R-:W2:Y:S01]  /*9200*/  MUFU.EX2 R121, R121 ;  /* 0x0000007900797308 */ /* 0x000ea20000000800 */
[----:B----4-:R-:W-:Y:S01]  /*9210*/  @!P5 FMUL R116, R116, R116 ;  /* 0x000000747474d220 */ /* 0x010fe20000400000 */
[----:B------:R-:W-:Y:S01]  /*9220*/  FSETP.GEU.AND P5, PT, R124, -126, PT ;  /* 0xc2fc00007c00780b */ /* 0x000fe20003fae000 */
[----:B------:R-:W3:Y:S04]  /*9230*/  SHFL.BFLY PT, R53, R2, 0x2, 0x1f ;  /* 0x0c401f0002357f89 */ /* 0x000ee800000e0000 */
[----:B------:R-:W-:Y:S01]  /*9240*/  @!P2 FMUL R125, R125, 0.5 ;  /* 0x3f0000007d7da820 */ /* 0x000fe20000400000 */
[----:B------:R-:W4:Y:S01]  /*9250*/  MUFU.EX2 R117, R117 ;  /* 0x0000007500757308 */ /* 0x000f220000000800 */
        /* <DEDUP_REMOVED lines=8> */
[----:B----4-:R-:W-:Y:S01]  /*92e0*/  @!P3 FMUL R117, R117, R117 ;  /* 0x000000757575b220 */ /* 0x010fe20000400000 */
[----:B------:R-:W-:Y:S02]  /*92f0*/  FSETP.GEU.AND P3, PT, R132, -126, PT ;  /* 0xc2fc00008400780b */ /* 0x000fe40003f6e000 */
[----:B---3--:R-:W-:-:S03]  /*9300*/  FMNMX R2, R2, R53, !PT ;  /* 0x0000003502027209 */ /* 0x008fc60007800000 */
[----:B------:R-:W-:Y:S01]  /*9310*/  @!P4 FMUL R129, R129, 0.5 ;  /* 0x3f0000008181c820 */ /* 0x000fe20000400000 */
[----:B------:R-:W3:Y:S01]  /*9320*/  MUFU.EX2 R128, R128 ;  /* 0x0000008000807308 */ /* 0x000ee20000000800 */
[----:B-1----:R-:W-:Y:S01]  /*9330*/  @!P2 FMUL R125, R125, R125 ;  /* 0x0000007d7d7da220 */ /* 0x002fe20000400000 */
[----:B------:R-:W-:-:S04]  /*9340*/  FSETP.NEU.AND P2, PT, R2, -INF , PT ;  /* 0xff8000000200780b */ /* 0x000fc80003f4d000 */
[----:B------:R-:W-:Y:S01]  /*9350*/  FSEL R64, R2, RZ, P2 ;  /* 0x000000ff02407208 */ /* 0x000fe20001000000 */
[----:B------:R-:W-:Y:S01]  /*9360*/  @!P3 FMUL R132, R132, 0.5 ;  /* 0x3f0000008484b820 */ /* 0x000fe20000400000 */
[----:B------:R-:W1:Y:S01]  /*9370*/  MUFU.EX2 R129, R129 ;  /* 0x0000008100817308 */ /* 0x000e620000000800 */
[----:B--2---:R-:W-:Y:S01]  /*9380*/  @!P5 FMUL R124, R124, R124 ;  /* 0x0000007c7c7cd220 */ /* 0x004fe20000400000 */
[----:B------:R-:W-:Y:S01]  /*9390*/  FSETP.GEU.AND P5, PT, R136, -126, PT ;  /* 0xc2fc00008800780b */ /* 0x000fe20003fae000 */
[C---:B------:R-:W-:Y:S01]  /*93a0*/  FMUL R52, R64.reuse, UR39 ;  /* 0x0000002740347c20 */ /* 0x040fe20008400000 */
[----:B------:R-:W-:Y:S01]  /*93b0*/  FSETP.GEU.AND P2, PT, R137, -126, PT ;  /* 0xc2fc00008900780b */ /* 0x000fe20003f4e000 */
[----:B------:R-:W-:Y:S02]  /*93c0*/  FADD R7, -R64, R7 ;  /* 0x0000000740077221 */ /* 0x000fe40000000100 */
[--C-:B------:R-:W-:Y:S01]  /*93d0*/  FFMA R26, R26, UR39, -R52.reuse ;  /* 0x000000271a1a7c23 */ /* 0x100fe20008000834 */
[----:B------:R-:W2:Y:S01]  /*93e0*/  MUFU.EX2 R132, R132 ;  /* 0x0000008400847308 */ /* 0x000ea20000000800 */
[----:B---3--:R-:W-:Y:S01]  /*93f0*/  @!P6 FMUL R128, R128, R128 ;  /* 0x000000808080e220 */ /* 0x008fe20000400000 */
[----:B------:R-:W-:Y:S01]  /*9400*/  FSETP.GEU.AND P6, PT, R133, -126, PT ;  /* 0xc2fc00008500780b */ /* 0x000fe20003fce000 */
[--C-:B------:R-:W-:Y:S01]  /*9410*/  FFMA R27, R27, UR39, -R52.reuse ;  /* 0x000000271b1b7c23 */ /* 0x100fe20008000834 */
[--C-:B------:R-:W-:Y:S01]  /*9420*/  FFMA R31, R31, UR39, -R52.reuse ;  /* 0x000000271f1f7c23 */ /* 0x100fe20008000834 */
[--C-:B------:R-:W-:Y:S01]  /*9430*/  FFMA R30, R30, UR39, -R52.reuse ;  /* 0x000000271e1e7c23 */ /* 0x100fe20008000834 */
[--C-:B------:R-:W-:Y:S01]  /*9440*/  FFMA R141, R35, UR39, -R52.reuse ;  /* 0x00000027238d7c23 */ /* 0x100fe20008000834 */
[----:B------:R-:W-:Y:S01]  /*9450*/  @!P5 FMUL R136, R136, 0.5 ;  /* 0x3f0000008888d820 */ /* 0x000fe20000400000 */
[--C-:B------:R-:W-:Y:S01]  /*9460*/  FFMA R65, R34, UR39, -R52.reuse ;  /* 0x0000002722417c23 */ /* 0x100fe20008000834 */
[----:B-1----:R-:W-:Y:S01]  /*9470*/  @!P4 FMUL R129, R129, R129 ;  /* 0x000000818181c220 */ /* 0x002fe20000400000 */
[----:B------:R-:W-:Y:S01]  /*9480*/  FSETP.GEU.AND P4, PT, R26, -126, PT ;  /* 0xc2fc00001a00780b */ /* 0x000fe20003f8e000 */
[----:B------:R-:W-:Y:S01]  /*9490*/  @!P2 FMUL R137, R137, 0.5 ;  /* 0x3f0000008989a820 */ /* 0x000fe20000400000 */
[--C-:B------:R-:W-:Y:S01]  /*94a0*/  FFMA R140, R38, UR39, -R52.reuse ;  /* 0x00000027268c7c23 */ /* 0x100fe20008000834 */
[----:B------:R-:W1:Y:S01]  /*94b0*/  MUFU.EX2 R136, R136 ;  /* 0x0000008800887308 */ /* 0x000e620000000800 */
[--C-:B------:R-:W-:Y:S01]  /*94c0*/  FFMA R77, R42, UR39, -R52.reuse ;  /* 0x000000272a4d7c23 */ /* 0x100fe20008000834 */
[----:B------:R-:W-:Y:S01]  /*94d0*/  @!P6 FMUL R133, R133, 0.5 ;  /* 0x3f0000008585e820 */ /* 0x000fe20000400000 */
[--C-:B------:R-:W-:Y:S01]  /*94e0*/  FFMA R42, R46, UR39, -R52.reuse ;  /* 0x000000272e2a7c23 */ /* 0x100fe20008000834 */
[----:B--2---:R-:W-:Y:S01]  /*94f0*/  @!P3 FMUL R132, R132, R132 ;  /* 0x000000848484b220 */ /* 0x004fe20000400000 */
[----:B------:R-:W-:Y:S01]  /*9500*/  FSETP.GEU.AND P3, PT, R8, -126, PT ;  /* 0xc2fc00000800780b */ /* 0x000fe20003f6e000 */
[--C-:B------:R-:W-:Y:S01]  /*9510*/  FFMA R34, R39, UR39, -R52.reuse ;  /* 0x0000002727227c23 */ /* 0x100fe20008000834 */
[--C-:B------:R-:W-:Y:S01]  /*9520*/  FFMA R46, R67, UR39, -R52.reuse ;  /* 0x00000027432e7c23 */ /* 0x100fe20008000834 */
[----:B------:R-:W2:Y:S01]  /*9530*/  MUFU.EX2 R137, R137 ;  /* 0x0000008900897308 */ /* 0x000ea20000000800 */
[--C-:B------:R-:W-:Y:S01]  /*9540*/  FFMA R38, R43, UR39, -R52.reuse ;  /* 0x000000272b267c23 */ /* 0x100fe20008000834 */
[----:B------:R-:W-:Y:S01]  /*9550*/  @!P4 FMUL R26, R26, 0.5 ;  /* 0x3f0000001a1ac820 */ /* 0x000fe20000400000 */
[--C-:B------:R-:W-:Y:S01]  /*9560*/  FFMA R64, R47, UR39, -R52.reuse ;  /* 0x000000272f407c23 */ /* 0x100fe20008000834 */
[--C-:B------:R-:W-:Y:S01]  /*9570*/  FFMA R144, R51, UR39, -R52.reuse ;  /* 0x0000002733907c23 */ /* 0x100fe20008000834 */
[--C-:B------:R-:W-:Y:S01]  /*9580*/  FFMA R84, R58, UR39, -R52.reuse ;  /* 0x000000273a547c23 */ /* 0x100fe20008000834 */
[--C-:B------:R-:W-:Y:S01]  /*9590*/  FFMA R85, R50, UR39, -R52.reuse ;  /* 0x0000002732557c23 */ /* 0x100fe20008000834 */
[--C-:B------:R-:W-:Y:S01]  /*95a0*/  FFMA R39, R79, UR39, -R52.reuse ;  /* 0x000000274f277c23 */ /* 0x100fe20008000834 */
[----:B------:R-:W3:Y:S01]  /*95b0*/  MUFU.EX2 R133, R133 ;  /* 0x0000008500857308 */ /* 0x000ee20000000800 */
[----:B-1----:R-:W-:Y:S01]  /*95c0*/  @!P5 FMUL R136, R136, R136 ;  /* 0x000000888888d220 */ /* 0x002fe20000400000 */
[----:B------:R-:W-:Y:S01]  /*95d0*/  FSETP.GEU.AND P5, PT, R27, -126, PT ;  /* 0xc2fc00001b00780b */ /* 0x000fe20003fae000 */
[----:B------:R-:W-:Y:S01]  /*95e0*/  @!P3 FMUL R8, R8, 0.5 ;  /* 0x3f0000000808b820 */ /* 0x000fe20000400000 */
[--C-:B------:R-:W-:Y:S01]  /*95f0*/  FFMA R43, R86, UR39, -R52.reuse ;  /* 0x00000027562b7c23 */ /* 0x100fe20008000834 */
[--C-:B------:R-:W-:Y:S01]  /*9600*/  FFMA R54, R54, UR39, -R52.reuse ;  /* 0x0000002736367c23 */ /* 0x100fe20008000834 */
[--C-:B------:R-:W-:Y:S01]  /*9610*/  FFMA R76, R59, UR39, -R52.reuse ;  /* 0x000000273b4c7c23 */ /* 0x100fe20008000834 */
[--C-:B------:R-:W-:Y:S01]  /*9620*/  FFMA R50, R63, UR39, -R52.reuse ;  /* 0x000000273f327c23 */ /* 0x100fe20008000834 */
[----:B------:R-:W1:Y:S01]  /*9630*/  MUFU.EX2 R53, R26 ;  /* 0x0000001a00357308 */ /* 0x000e620000000800 */
[----:B--2---:R-:W-:Y:S01]  /*9640*/  @!P2 FMUL R137, R137, R137 ;  /* 0x000000898989a220 */ /* 0x004fe20000400000 */
[----:B------:R-:W-:Y:S01]  /*9650*/  FSETP.GEU.AND P2, PT, R31, -126, PT ;  /* 0xc2fc00001f00780b */ /* 0x000fe20003f4e000 */
[--C-:B------:R-:W-:Y:S01]  /*9660*/  FFMA R62, R62, UR39, -R52.reuse ;  /* 0x000000273e3e7c23 */ /* 0x100fe20008000834 */
[--C-:B------:R-:W-:Y:S01]  /*9670*/  FFMA R232, R143, UR39, -R52.reuse ;  /* 0x000000278fe87c23 */ /* 0x100fe20008000834 */
[--C-:B------:R-:W-:Y:S01]  /*9680*/  FFMA R143, R146, UR39, -R52.reuse ;  /* 0x00000027928f7c23 */ /* 0x100fe20008000834 */
[--C-:B------:R-:W-:Y:S01]  /*9690*/  FFMA R234, R139, UR39, -R52.reuse ;  /* 0x000000278bea7c23 */ /* 0x100fe20008000834 */
[----:B------:R-:W-:Y:S01]  /*96a0*/  @!P5 FMUL R27, R27, 0.5 ;  /* 0x3f0000001b1bd820 */ /* 0x000fe20000400000 */
        /* <DEDUP_REMOVED lines=8> */
[----:B------:R-:W3:Y:S01]  /*9730*/  MUFU.EX2 R10, R27 ;  /* 0x0000001b000a7308 */ /* 0x000ee20000000800 */
[----:B-1----:R-:W-:Y:S01]  /*9740*/  @!P4 FMUL R53, R53, R53 ;  /* 0x000000353535c220 */ /* 0x002fe20000400000 */
[----:B------:R-:W-:Y:S01]  /*9750*/  FSETP.GEU.AND P4, PT, R141, -126, PT ;  /* 0xc2fc00008d00780b */ /* 0x000fe20003f8e000 */
[--C-:B------:R-:W-:Y:S01]  /*9760*/  FFMA R78, R78, UR39, -R52.reuse ;  /* 0x000000274e4e7c23 */ /* 0x100fe20008000834 */
[--C-:B------:R-:W-:Y:S01]  /*9770*/  FFMA R235, R138, UR39, -R52.reuse ;  /* 0x000000278aeb7c23 */ /* 0x100fe20008000834 */
[--C-:B------:R-:W-:Y:S01]  /*9780*/  FFMA R35, R75, UR39, -R52.reuse ;  /* 0x000000274b237c23 */ /* 0x100fe20008000834 */
[--C-:B------:R-:W-:Y:S01]  /*9790*/  FFMA R75, R134, UR39, -R52.reuse ;  /* 0x00000027864b7c23 */ /* 0x100fe20008000834 */
[----:B------:R-:W-:Y:S01]  /*97a0*/  @!P6 FMUL R30, R30, 0.5 ;  /* 0x3f0000001e1ee820 */ /* 0x000fe20000400000 */
[----:B------:R1:W4:Y:S01]  /*97b0*/  MUFU.EX2 R27, R31 ;  /* 0x0000001f001b7308 */ /* 0x0003220000000800 */
[----:B--2---:R-:W-:Y:S01]  /*97c0*/  @!P3 FMUL R8, R8, R8 ;  /* 0x000000080808b220 */ /* 0x004fe20000400000 */
[----:B------:R-:W-:Y:S01]  /*97d0*/  FSETP.GEU.AND P3, PT, R65, -126, PT ;  /* 0xc2fc00004100780b */ /* 0x000fe20003f6e000 */
[--C-:B------:R-:W-:Y:S01]  /*97e0*/  FFMA R63, R107, UR39, -R52.reuse ;  /* 0x000000276b3f7c23 */ /* 0x100fe20008000834 */
[--C-:B------:R-:W-:Y:S01]  /*97f0*/  FFMA R107, R115, UR39, -R52.reuse ;  /* 0x00000027736b7c23 */ /* 0x100fe20008000834 */
[----:B------:R-:W-:Y:S01]  /*9800*/  FADD R115, R32, R109 ;  /* 0x0000006d20737221 */ /* 0x000fe20000000000 */
[--C-:B------:R-:W-:Y:S01]  /*9810*/  FFMA R58, R114, UR39, -R52.reuse ;  /* 0x00000027723a7c23 */ /* 0x100fe20008000834 */
[----:B------:R-:W-:Y:S01]  /*9820*/  @!P4 FMUL R141, R141, 0.5 ;  /* 0x3f0000008d8dc820 */ /* 0x000fe20000400000 */
[----:B------:R-:W2:Y:S01]  /*9830*/  MUFU.EX2 R26, R30 ;  /* 0x0000001e001a7308 */ /* 0x000ea20000000800 */
[----:B---3--:R-:W-:Y:S01]  /*9840*/  @!P5 FMUL R10, R10, R10 ;  /* 0x0000000a0a0ad220 */ /* 0x008fe20000400000 */
[----:B------:R-:W-:Y:S01]  /*9850*/  FSETP.GEU.AND P5, PT, R140, -126, PT ;  /* 0xc2fc00008c00780b */ /* 0x000fe20003fae000 */
[--C-:B-1----:R-:W-:Y:S01]  /*9860*/  FFMA R31, R71, UR39, -R52.reuse ;  /* 0x00000027471f7c23 */ /* 0x102fe20008000834 */
[--C-:B------:R-:W-:Y:S01]  /*9870*/  FFMA R71, R99, UR39, -R52.reuse ;  /* 0x0000002763477c23 */ /* 0x100fe20008000834 */
[--C-:B------:R-:W-:Y:S01]  /*9880*/  FFMA R99, R131, UR39, -R52.reuse ;  /* 0x0000002783637c23 */ /* 0x100fe20008000834 */
[--C-:B------:R-:W-:Y:S01]  /*9890*/  FFMA R83, R83, UR39, -R52.reuse ;  /* 0x0000002753537c23 */ /* 0x100fe20008000834 */
[----:B------:R-:W-:Y:S01]  /*98a0*/  @!P3 FMUL R65, R65, 0.5 ;  /* 0x3f0000004141b820 */ /* 0x000fe20000400000 */
[----:B------:R1:W3:Y:S01]  /*98b0*/  MUFU.EX2 R30, R141 ;  /* 0x0000008d001e7308 */ /* 0x0002e20000000800 */
[----:B----4-:R-:W-:Y:S01]  /*98c0*/  @!P2 FMUL R27, R27, R27 ;  /* 0x0000001b1b1ba220 */ /* 0x010fe20000400000 */
[----:B------:R-:W-:Y:S01]  /*98d0*/  FSETP.GEU.AND P2, PT, R77, -126, PT ;  /* 0xc2fc00004d00780b */ /* 0x000fe20003f4e000 */
[--C-:B------:R-:W-:Y:S01]  /*98e0*/  FFMA R145, R127, UR39, -R52.reuse ;  /* 0x000000277f917c23 */ /* 0x100fe20008000834 */
[--C-:B------:R-:W-:Y:S01]  /*98f0*/  FFMA R82, R82, UR39, -R52.reuse ;  /* 0x0000002752527c23 */ /* 0x100fe20008000834 */
[--C-:B------:R-:W-:Y:S01]  /*9900*/  FFMA R47, R103, UR39, -R52.reuse ;  /* 0x00000027672f7c23 */ /* 0x100fe20008000834 */
[--C-:B------:R-:W-:Y:S01]  /*9910*/  FFMA R148, R126, UR39, -R52.reuse ;  /* 0x000000277e947c23 */ /* 0x100fe20008000834 */
[----:B------:R-:W-:Y:S01]  /*9920*/  @!P5 FMUL R140, R140, 0.5 ;  /* 0x3f0000008c8cd820 */ /* 0x000fe20000400000 */
[----:B------:R-:W4:Y:S01]  /*9930*/  MUFU.EX2 R65, R65 ;  /* 0x0000004100417308 */ /* 0x000f220000000800 */
[----:B--2---:R-:W-:Y:S01]  /*9940*/  @!P6 FMUL R26, R26, R26 ;  /* 0x0000001a1a1ae220 */ /* 0x004fe20000400000 */
[----:B------:R-:W-:Y:S01]  /*9950*/  FSETP.GEU.AND P6, PT, R34, -126, PT ;  /* 0xc2fc00002200780b */ /* 0x000fe20003fce000 */
[--C-:B-1----:R-:W-:Y:S01]  /*9960*/  FFMA R141, R90, UR39, -R52.reuse ;  /* 0x000000275a8d7c23 */ /* 0x102fe20008000834 */
[--C-:B------:R-:W-:Y:S01]  /*9970*/  FFMA R90, R98, UR39, -R52.reuse ;  /* 0x00000027625a7c23 */ /* 0x100fe20008000834 */
[--C-:B------:R-:W-:Y:S01]  /*9980*/  FFMA R98, R135, UR39, -R52.reuse ;  /* 0x0000002787627c23 */ /* 0x100fe20008000834 */
[--C-:B------:R-:W-:Y:S01]  /*9990*/  FFMA R103, R106, UR39, -R52.reuse ;  /* 0x000000276a677c23 */ /* 0x100fe20008000834 */
[----:B------:R-:W-:Y:S01]  /*99a0*/  @!P2 FMUL R77, R77, 0.5 ;  /* 0x3f0000004d4da820 */ /* 0x000fe20000400000 */
[----:B------:R-:W1:Y:S01]  /*99b0*/  MUFU.EX2 R67, R140 ;  /* 0x0000008c00437308 */ /* 0x000e620000000800 */
[----:B---3--:R-:W-:Y:S01]  /*99c0*/  @!P4 FMUL R30, R30, R30 ;  /* 0x0000001e1e1ec220 */ /* 0x008fe20000400000 */
[----:B------:R-:W-:Y:S01]  /*99d0*/  FSETP.GEU.AND P4, PT, R42, -126, PT ;  /* 0xc2fc00002a00780b */ /* 0x000fe20003f8e000 */
[--C-:B------:R-:W-:Y:S01]  /*99e0*/  FFMA R106, R119, UR39, -R52.reuse ;  /* 0x00000027776a7c23 */ /* 0x100fe20008000834 */
[--C-:B------:R-:W-:Y:S01]  /*99f0*/  FFMA R51, R110, UR39, -R52.reuse ;  /* 0x000000276e337c23 */ /* 0x100fe20008000834 */
[----:B------:R-:W-:Y:S01]  /*9a00*/  FADD R119, R48, R125 ;  /* 0x0000007d30777221 */ /* 0x000fe20000000000 */
[--C-:B------:R-:W-:Y:S01]  /*9a10*/  FFMA R110, R111, UR39, -R52.reuse ;  /* 0x000000276f6e7c23 */ /* 0x100fe20008000834 */
[----:B------:R-:W-:Y:S01]  /*9a20*/  @!P6 FMUL R34, R34, 0.5 ;  /* 0x3f0000002222e820 */ /* 0x000fe20000400000 */
[----:B------:R-:W2:Y:S01]  /*9a30*/  MUFU.EX2 R77, R77 ;  /* 0x0000004d004d7308 */ /* 0x000ea20000000800 */
[----:B----4-:R-:W-:Y:S01]  /*9a40*/  @!P3 FMUL R65, R65, R65 ;  /* 0x000000414141b220 */ /* 0x010fe20000400000 */
        /* <DEDUP_REMOVED lines=14> */
[----:B------:R-:W1:Y:S01]  /*9b30*/  MUFU.EX2 R42, R42 ;  /* 0x0000002a002a7308 */ /* 0x000e620000000800 */
[----:B--2---:R-:W-:Y:S01]  /*9b40*/  @!P2 FMUL R77, R77, R77 ;  /* 0x0000004d4d4da220 */ /* 0x004fe20000400000 */
[----:B------:R-:W-:Y:S01]  /*9b50*/  FSETP.GEU.AND P2, PT, R144, -126, PT ;  /* 0xc2fc00009000780b */ /* 0x000fe20003f4e000 */
[--C-:B------:R-:W-:Y:S01]  /*9b60*/  FFMA R59, R118, UR39, -R52.reuse ;  /* 0x00000027763b7c23 */ /* 0x100fe20008000834 */
[--C-:B------:R-:W-:Y:S01]  /*9b70*/  FFMA R147, R147, UR39, -R52.reuse ;  /* 0x0000002793937c23 */ /* 0x100fe20008000834 */
[----:B------:R-:W-:-:S02]  /*9b80*/  FFMA R150, R150, UR39, -R52 ;  /* 0x0000002796967c23 */ /* 0x000fc40008000834 */
        /* <DEDUP_REMOVED lines=12> */
[--C-:B---3--:R-:W-:Y:S01]  /*9c50*/  FFMA R64, R130, UR39, -R52.reuse ;  /* 0x0000002782407c23 */ /* 0x108fe20008000834 */
[----:B------:R-:W-:-:S03]  /*9c60*/  FFMA R52, R151, UR39, -R52 ;  /* 0x0000002797347c23 */ /* 0x000fc60008000834 */
[----:B------:R-:W-:Y:S01]  /*9c70*/  @!P4 FMUL R84, R84, 0.5 ;  /* 0x3f0000005454c820 */ /* 0x000fe20000400000 */
[----:B------:R-:W2:Y:S01]  /*9c80*/  MUFU.EX2 R85, R85 ;  /* 0x0000005500557308 */ /* 0x000ea20000000800 */
[----:B----4-:R-:W-:Y:S01]  /*9c90*/  @!P5 FMUL R79, R79, R79 ;  /* 0x0000004f4f4fd220 */ /* 0x010fe20000400000 */
[----:B------:R-:W-:-:S05]  /*9ca0*/  FSETP.GEU.AND P5, PT, R76, -126, PT ;  /* 0xc2fc00004c00780b */ /* 0x000fca0003fae000 */
[----:B------:R-:W-:Y:S01]  /*9cb0*/  @!P3 FMUL R54, R54, 0.5 ;  /* 0x3f0000003636b820 */ /* 0x000fe20000400000 */
[----:B------:R3:W4:Y:S01]  /*9cc0*/  MUFU.EX2 R131, R84 ;  /* 0x0000005400837308 */ /* 0x0007220000000800 */
[----:B-1----:R-:W-:Y:S01]  /*9cd0*/  @!P2 FMUL R86, R86, R86 ;  /* 0x000000565656a220 */ /* 0x002fe20000400000 */
[----:B------:R-:W-:-:S05]  /*9ce0*/  FSETP.GEU.AND P2, PT, R50, -126, PT ;  /* 0xc2fc00003200780b */ /* 0x000fca0003f4e000 */
[----:B------:R-:W-:Y:S01]  /*9cf0*/  @!P5 FMUL R76, R76, 0.5 ;  /* 0x3f0000004c4cd820 */ /* 0x000fe20000400000 */
[----:B------:R1:W5:Y:S01]  /*9d00*/  MUFU.EX2 R140, R54 ;  /* 0x00000036008c7308 */ /* 0x0003620000000800 */
[----:B--2---:R-:W-:Y:S01]  /*9d10*/  @!P6 FMUL R85, R85, R85 ;  /* 0x000000555555e220 */ /* 0x004fe20000400000 */
[----:B------:R-:W-:Y:S01]  /*9d20*/  FSETP.GEU.AND P6, PT, R62, -126, PT ;  /* 0xc2fc00003e00780b */ /* 0x000fe20003fce000 */
[----:B---3--:R-:W-:-:S04]  /*9d30*/  FADD R84, R20, R93 ;  /* 0x0000005d14547221 */ /* 0x008fc80000000000 */
[----:B------:R-:W-:Y:S01]  /*9d40*/  @!P2 FMUL R50, R50, 0.5 ;  /* 0x3f0000003232a820 */ /* 0x000fe20000400000 */
[----:B------:R-:W2:Y:S01]  /*9d50*/  MUFU.EX2 R146, R76 ;  /* 0x0000004c00927308 */ /* 0x000ea20000000800 */
[----:B----4-:R-:W-:Y:S01]  /*9d60*/  @!P4 FMUL R131, R131, R131 ;  /* 0x000000838383c220 */ /* 0x010fe20000400000 */
[----:B------:R-:W-:Y:S01]  /*9d70*/  FSETP.GEU.AND P4, PT, R46, -126, PT ;  /* 0xc2fc00002e00780b */ /* 0x000fe20003f8e000 */
[----:B-1----:R-:W-:Y:S01]  /*9d80*/  FADD R54, R11, R72 ;  /* 0x000000480b367221 */ /* 0x002fe20000000000 */
[----:B------:R-:W-:-:S03]  /*9d90*/  FADD R119, R84, R119 ;  /* 0x0000007754777221 */ /* 0x000fc60000000000 */
[----:B------:R-:W-:Y:S01]  /*9da0*/  @!P6 FMUL R62, R62, 0.5 ;  /* 0x3f0000003e3ee820 */ /* 0x000fe20000400000 */
[----:B------:R1:W3:Y:S01]  /*9db0*/  MUFU.EX2 R139, R50 ;  /* 0x00000032008b7308 */ /* 0x0002e20000000800 */
[----:B-----5:R-:W-:Y:S01]  /*9dc0*/  @!P3 FMUL R140, R140, R140 ;  /* 0x0000008c8c8cb220 */ /* 0x020fe20000400000 */
[----:B------:R-:W-:Y:S01]  /*9dd0*/  FSETP.GEU.AND P3, PT, R66, -126, PT ;  /* 0xc2fc00004200780b */ /* 0x000fe20003f6e000 */
[----:B------:R-:W-:Y:S01]  /*9de0*/  FADD R114, R54, R115 ;  /* 0x0000007336727221 */ /* 0x000fe20000000000 */
[----:B------:R-:W-:Y:S01]  /*9df0*/  FADD R54, R12, R69 ;  /* 0x000000450c367221 */ /* 0x000fe20000000000 */
[----:B------:R-:W-:Y:S02]  /*9e00*/  FADD R115, R29, R112 ;  /* 0x000000701d737221 */ /* 0x000fe40000000000 */
[----:B------:R-:W-:Y:S01]  /*9e10*/  @!P4 FMUL R46, R46, 0.5 ;  /* 0x3f0000002e2ec820 */ /* 0x000fe20000400000 */
[----:B------:R-:W4:Y:S01]  /*9e20*/  MUFU.EX2 R144, R62 ;  /* 0x0000003e00907308 */ /* 0x000f220000000800 */
[----:B--2---:R-:W-:Y:S01]  /*9e30*/  @!P5 FMUL R146, R146, R146 ;  /* 0x000000929292d220 */ /* 0x004fe20000400000 */
[----:B------:R-:W-:Y:S01]  /*9e40*/  FSETP.GEU.AND P5, PT, R70, -126, PT ;  /* 0xc2fc00004600780b */ /* 0x000fe20003fae000 */
[----:B------:R-:W-:Y:S01]  /*9e50*/  FADD R76, R54, R115 ;  /* 0x00000073364c7221 */ /* 0x000fe20000000000 */
[----:B------:R-:W-:Y:S01]  /*9e60*/  FADD R54, R19, R96 ;  /* 0x0000006013367221 */ /* 0x000fe20000000000 */
[----:B------:R-:W-:Y:S01]  /*9e70*/  FADD R115, R45, R128 ;  /* 0x000000802d737221 */ /* 0x000fe20000000000 */
[----:B-1----:R-:W-:Y:S01]  /*9e80*/  FADD R50, R13, R80 ;  /* 0x000000500d327221 */ /* 0x002fe20000000000 */
[----:B------:R-:W-:Y:S01]  /*9e90*/  @!P3 FMUL R66, R66, 0.5 ;  /* 0x3f0000004242b820 */ /* 0x000fe20000400000 */
[----:B------:R1:W2:Y:S01]  /*9ea0*/  MUFU.EX2 R142, R46 ;  /* 0x0000002e008e7308 */ /* 0x0002a20000000800 */
[----:B---3--:R-:W-:Y:S01]  /*9eb0*/  @!P2 FMUL R139, R139, R139 ;  /* 0x0000008b8b8ba220 */ /* 0x008fe20000400000 */
[----:B------:R-:W-:Y:S01]  /*9ec0*/  FSETP.GEU.AND P2, PT, R74, -126, PT ;  /* 0xc2fc00004a00780b */ /* 0x000fe20003f4e000 */
[----:B------:R-:W-:Y:S01]  /*9ed0*/  FADD R115, R54, R115 ;  /* 0x0000007336737221 */ /* 0x000fe20000000000 */
[----:B------:R-:W-:-:S03]  /*9ee0*/  FADD R54, R114, R119 ;  /* 0x0000007772367221 */ /* 0x000fc60000000000 */
[----:B------:R-:W-:Y:S01]  /*9ef0*/  @!P5 FMUL R70, R70, 0.5 ;  /* 0x3f0000004646d820 */ /* 0x000fe20000400000 */
[----:B------:R3:W5:Y:S01]  /*9f00*/  MUFU.EX2 R135, R66 ;  /* 0x0000004200877308 */ /* 0x0007620000000800 */
[----:B----4-:R-:W-:Y:S01]  /*9f10*/  @!P6 FMUL R144, R144, R144 ;  /* 0x000000909090e220 */ /* 0x010fe20000400000 */
[----:B------:R-:W-:Y:S01]  /*9f20*/  FSETP.GEU.AND P6, PT, R31, -126, PT ;  /* 0xc2fc00001f00780b */ /* 0x000fe20003fce000 */
[----:B------:R-:W-:Y:S01]  /*9f30*/  FADD R76, R76, R115 ;  /* 0x000000734c4c7221 */ /* 0x000fe20000000000 */
[----:B------:R-:W-:Y:S01]  /*9f40*/  FADD R115, R33, R116 ;  /* 0x0000007421737221 */ /* 0x000fe20000000000 */
[----:B-1----:R-:W-:Y:S02]  /*9f50*/  FADD R46, R14, R73 ;  /* 0x000000490e2e7221 */ /* 0x002fe40000000000 */
[----:B------:R-:W-:Y:S01]  /*9f60*/  @!P2 FMUL R74, R74, 0.5 ;  /* 0x3f0000004a4aa820 */ /* 0x000fe20000400000 */
[----:B------:R-:W1:Y:S01]  /*9f70*/  MUFU.EX2 R138, R70 ;  /* 0x00000046008a7308 */ /* 0x000e620000000800 */
[----:B--2---:R-:W-:Y:S01]  /*9f80*/  @!P4 FMUL R142, R142, R142 ;  /* 0x0000008e8e8ec220 */ /* 0x004fe20000400000 */
[----:B------:R-:W-:Y:S01]  /*9f90*/  FSETP.GEU.AND P4, PT, R78, -126, PT ;  /* 0xc2fc00004e00780b */ /* 0x000fe20003f8e000 */
[----:B---3--:R-:W-:Y:S01]  /*9fa0*/  FADD R66, R50, R115 ;  /* 0x0000007332427221 */ /* 0x008fe20000000000 */
[----:B------:R-:W-:Y:S01]  /*9fb0*/  FADD R50, R22, R97 ;  /* 0x0000006116327221 */ /* 0x000fe20000000000 */
[----:B------:R-:W-:-:S02]  /*9fc0*/  FADD R115, R49, R132 ;  /* 0x0000008431737221 */ /* 0x000fc40000000000 */
[----:B------:R-:W-:Y:S01]  /*9fd0*/  @!P6 FMUL R31, R31, 0.5 ;  /* 0x3f0000001f1fe820 */ /* 0x000fe20000400000 */
[----:B------:R-:W2:Y:S01]  /*9fe0*/  MUFU.EX2 R134, R74 ;  /* 0x0000004a00867308 */ /* 0x000ea20000000800 */
[----:B-----5:R-:W-:Y:S01]  /*9ff0*/  @!P3 FMUL R135, R135, R135 ;  /* 0x000000878787b220 */ /* 0x020fe20000400000 */
[----:B------:R-:W-:Y:S01]  /*a000*/  FSETP.GEU.AND P3, PT, R35, -126, PT ;  /* 0xc2fc00002300780b */ /* 0x000fe20003f6e000 */
[----:B------:R-:W-:-:S04]  /*a010*/  FADD R115, R50, R115 ;  /* 0x0000007332737221 */ /* 0x000fc80000000000 */
[----:B------:R-:W-:Y:S01]  /*a020*/  @!P4 FMUL R78, R78, 0.5 ;  /* 0x3f0000004e4ec820 */ /* 0x000fe20000400000 */
[----:B------:R-:W3:Y:S01]  /*a030*/  MUFU.EX2 R31, R31 ;  /* 0x0000001f001f7308 */ /* 0x000ee20000000800 */
[----:B-1----:R-:W-:Y:S01]  /*a040*/  @!P5 FMUL R138, R138, R138 ;  /* 0x0000008a8a8ad220 */ /* 0x002fe20000400000 */
[----:B------:R-:W-:Y:S01]  /*a050*/  FSETP.GEU.AND P5, PT, R39, -126, PT ;  /* 0xc2fc00002700780b */ /* 0x000fe20003fae000 */
[----:B------:R-:W-:Y:S01]  /*a060*/  FADD R66, R66, R115 ;  /* 0x0000007342427221 */ /* 0x000fe20000000000 */
[----:B------:R-:W-:-:S03]  /*a070*/  FADD R115, R36, R113 ;  /* 0x0000007124737221 */ /* 0x000fc60000000000 */
[----:B------:R-:W-:Y:S01]  /*a080*/  @!P3 FMUL R35, R35, 0.5 ;  /* 0x3f0000002323b820 */ /* 0x000fe20000400000 */
[----:B------:R-:W1:Y:S01]  /*a090*/  MUFU.EX2 R130, R78 ;  /* 0x0000004e00827308 */ /* 0x000e620000000800 */
[----:B--2---:R-:W-:Y:S01]  /*a0a0*/  @!P2 FMUL R134, R134, R134 ;  /* 0x000000868686a220 */ /* 0x004fe20000400000 */
[----:B------:R-:W-:Y:S01]  /*a0b0*/  FSETP.GEU.AND P2, PT, R83, -126, PT ;  /* 0xc2fc00005300780b */ /* 0x000fe20003f4e000 */
[----:B------:R-:W-:Y:S01]  /*a0c0*/  FADD R50, R46, R115 ;  /* 0x000000732e327221 */ /* 0x000fe20000000000 */
[----:B------:R-:W-:Y:S01]  /*a0d0*/  FADD R46, R21, R100 ;  /* 0x00000064152e7221 */ /* 0x000fe20000000000 */
[----:B------:R-:W-:Y:S02]  /*a0e0*/  FADD R115, R56, R129 ;  /* 0x0000008138737221 */ /* 0x000fe40000000000 */
[----:B------:R-:W-:Y:S01]  /*a0f0*/  @!P5 FMUL R39, R39, 0.5 ;  /* 0x3f0000002727d820 */ /* 0x000fe20000400000 */
[----:B------:R-:W2:Y:S01]  /*a100*/  MUFU.EX2 R127, R35 ;  /* 0x00000023007f7308 */ /* 0x000ea20000000800 */
[----:B---3--:R-:W-:Y:S01]  /*a110*/  @!P6 FMUL R31, R31, R31 ;  /* 0x0000001f1f1fe220 */ /* 0x008fe20000400000 */
[----:B------:R-:W-:Y:S01]  /*a120*/  FSETP.GEU.AND P6, PT, R82, -126, PT ;  /* 0xc2fc00005200780b */ /* 0x000fe20003fce000 */
[----:B------:R-:W-:Y:S01]  /*a130*/  FADD R119, R46, R115 ;  /* 0x000000732e777221 */ /* 0x000fe20000000000 */
[----:B------:R-:W-:Y:S01]  /*a140*/  FADD R46, R15, R88 ;  /* 0x000000580f2e7221 */ /* 0x000fe20000000000 */
[----:B------:R-:W-:-:S02]  /*a150*/  FADD R115, R37, R120 ;  /* 0x0000007825737221 */ /* 0x000fc40000000000 */
        /* <DEDUP_REMOVED lines=8> */
[----:B------:R-:W-:Y:S01]  /*a1e0*/  @!P6 FMUL R82, R82, 0.5 ;  /* 0x3f0000005252e820 */ /* 0x000fe20000400000 */
[----:B------:R1:W4:Y:S01]  /*a1f0*/  MUFU.EX2 R126, R83 ;  /* 0x00000053007e7308 */ /* 0x0003220000000800 */
[----:B--2---:R-:W-:Y:S01]  /*a200*/  @!P3 FMUL R127, R127, R127 ;  /* 0x0000007f7f7fb220 */ /* 0x004fe20000400000 */
[----:B------:R-:W-:Y:S01]  /*a210*/  FSETP.GEU.AND P3, PT, R43, -126, PT ;  /* 0xc2fc00002b00780b */ /* 0x000fe20003f6e000 */
[----:B------:R-:W-:Y:S01]  /*a220*/  FADD R46, R46, R115 ;  /* 0x000000732e2e7221 */ /* 0x000fe20000000000 */
[----:B------:R-:W-:Y:S01]  /*a230*/  FADD R115, R40, R117 ;  /* 0x0000007528737221 */ /* 0x000fe20000000000 */
[----:B------:R-:W-:-:S02]  /*a240*/  FADD R50, R25, R108 ;  /* 0x0000006c19327221 */ /* 0x000fc40000000000 */
[----:B------:R-:W-:Y:S01]  /*a250*/  @!P4 FMUL R141, R141, 0.5 ;  /* 0x3f0000008d8dc820 */ /* 0x000fe20000400000 */
[----:B------:R-:W2:Y:S01]  /*a260*/  MUFU.EX2 R123, R82 ;  /* 0x00000052007b7308 */ /* 0x000ea20000000800 */
[----:B---3--:R-:W-:Y:S01]  /*a270*/  @!P5 FMUL R35, R35, R35 ;  /* 0x000000232323d220 */ /* 0x008fe20000400000 */
[----:B------:R-:W-:Y:S01]  /*a280*/  FSETP.GEU.AND P5, PT, R91, -126, PT ;  /* 0xc2fc00005b00780b */ /* 0x000fe20003fae000 */
[----:B------:R-:W-:Y:S01]  /*a290*/  FADD R151, R151, R46 ;  /* 0x0000002e97977221 */ /* 0x000fe20000000000 */
[----:B------:R-:W-:Y:S01]  /*a2a0*/  FADD R46, R16, R81 ;  /* 0x00000051102e7221 */ /* 0x000fe20000000000 */
[----:B-1----:R-:W-:Y:S02]  /*a2b0*/  FADD R83, R44, R121 ;  /* 0x000000792c537221 */ /* 0x002fe40000000000 */
[----:B------:R-:W-:Y:S01]  /*a2c0*/  @!P3 FMUL R43, R43, 0.5 ;  /* 0x3f0000002b2bb820 */ /* 0x000fe20000400000 */
[----:B------:R-:W1:Y:S01]  /*a2d0*/  MUFU.EX2 R122, R141 ;  /* 0x0000008d007a7308 */ /* 0x000e620000000800 */
[----:B----4-:R-:W-:Y:S01]  /*a2e0*/  @!P2 FMUL R126, R126, R126 ;  /* 0x0000007e7e7ea220 */ /* 0x010fe20000400000 */
[----:B------:R-:W-:Y:S01]  /*a2f0*/  FSETP.GEU.AND P2, PT, R95, -126, PT ;  /* 0xc2fc00005f00780b */ /* 0x000fe20003f4e000 */
[----:B------:R-:W-:Y:S01]  /*a300*/  FADD R115, R46, R115 ;  /* 0x000000732e737221 */ /* 0x000fe20000000000 */
[----:B------:R-:W-:Y:S01]  /*a310*/  FADD R46, R60, R133 ;  /* 0x000000853c2e7221 */ /* 0x000fe20000000000 */
[----:B------:R-:W-:-:S02]  /*a320*/  FADD R54, R54, R151 ;  /* 0x0000009736367221 */ /* 0x000fc40000000000 */
[----:B------:R-:W-:Y:S01]  /*a330*/  @!P5 FMUL R91, R91, 0.5 ;  /* 0x3f0000005b5bd820 */ /* 0x000fe20000400000 */
[----:B------:R3:W4:Y:S01]  /*a340*/  MUFU.EX2 R39, R43 ;  /* 0x0000002b00277308 */ /* 0x0007220000000800 */
[----:B--2---:R-:W-:Y:S01]  /*a350*/  @!P6 FMUL R123, R123, R123 ;  /* 0x0000007b7b7be220 */ /* 0x004fe20000400000 */
[----:B------:R-:W-:-:S05]  /*a360*/  FSETP.GEU.AND P6, PT, R94, -126, PT ;  /* 0xc2fc00005e00780b */ /* 0x000fca0003fce000 */
[----:B------:R-:W-:Y:S01]  /*a370*/  @!P2 FMUL R95, R95, 0.5 ;  /* 0x3f0000005f5fa820 */ /* 0x000fe20000400000 */
[----:B------:R-:W2:Y:S01]  /*a380*/  MUFU.EX2 R119, R91 ;  /* 0x0000005b00777308 */ /* 0x000ea20000000800 */
[----:B-1----:R-:W-:Y:S01]  /*a390*/  @!P4 FMUL R122, R122, R122 ;  /* 0x0000007a7a7ac220 */ /* 0x002fe20000400000 */
[----:B------:R-:W-:Y:S01]  /*a3a0*/  FSETP.GEU.AND P4, PT, R71, -126, PT ;  /* 0xc2fc00004700780b */ /* 0x000fe20003f8e000 */
[----:B---3--:R-:W-:-:S04]  /*a3b0*/  FADD R43, R24, R101 ;  /* 0x00000065182b7221 */ /* 0x008fc80000000000 */
[----:B------:R-:W-:Y:S01]  /*a3c0*/  FADD R46, R43, R46 ;  /* 0x0000002e2b2e7221 */ /* 0x000fe20000000000 */
[----:B------:R-:W1:Y:S01]  /*a3d0*/  MUFU.EX2 R118, R95 ;  /* 0x0000005f00767308 */ /* 0x000e620000000800 */
[----:B----4-:R-:W-:Y:S01]  /*a3e0*/  @!P3 FMUL R39, R39, R39 ;  /* 0x000000272727b220 */ /* 0x010fe20000400000 */
[----:B------:R-:W-:Y:S01]  /*a3f0*/  @!P6 FMUL R94, R94, 0.5 ;  /* 0x3f0000005e5ee820 */ /* 0x000fe20000400000 */
[----:B------:R-:W-:Y:S01]  /*a400*/  FADD R141, R115, R46 ;  /* 0x0000002e738d7221 */ /* 0x000fe20000000000 */
[----:B------:R-:W-:Y:S01]  /*a410*/  FSETP.GEU.AND P3, PT, R90, -126, PT ;  /* 0xc2fc00005a00780b */ /* 0x000fe20003f6e000 */
[----:B------:R-:W-:Y:S02]  /*a420*/  FADD R46, R17, R92 ;  /* 0x0000005c112e7221 */ /* 0x000fe40000000000 */
[----:B------:R-:W-:Y:S01]  /*a430*/  @!P4 FMUL R71, R71, 0.5 ;  /* 0x3f0000004747c820 */ /* 0x000fe20000400000 */
[----:B------:R-:W3:Y:S01]  /*a440*/  MUFU.EX2 R43, R94 ;  /* 0x0000005e002b7308 */ /* 0x000ee20000000800 */
[----:B--2---:R-:W-:Y:S01]  /*a450*/  @!P5 FMUL R119, R119, R119 ;  /* 0x000000777777d220 */ /* 0x004fe20000400000 */
[----:B------:R-:W-:Y:S01]  /*a460*/  FSETP.GEU.AND P5, PT, R111, -126, PT ;  /* 0xc2fc00006f00780b */ /* 0x000fe20003fae000 */
[----:B------:R-:W-:Y:S01]  /*a470*/  FADD R237, R46, R83 ;  /* 0x000000532eed7221 */ /* 0x000fe20000000000 */
[----:B------:R-:W-:Y:S01]  /*a480*/  FADD R83, R68, R137 ;  /* 0x0000008944537221 */ /* 0x000fe20000000000 */
[----:B------:R-:W-:-:S03]  /*a490*/  FADD R141, R76, R141 ;  /* 0x0000008d4c8d7221 */ /* 0x000fc60000000000 */
[----:B------:R2:W4:Y:S01]  /*a4a0*/  MUFU.EX2 R115, R71 ;  /* 0x0000004700737308 */ /* 0x0005220000000800 */
[----:B-1----:R-:W-:Y:S01]  /*a4b0*/  @!P2 FMUL R118, R118, R118 ;  /* 0x000000767676a220 */ /* 0x002fe20000400000 */
[----:B------:R-:W-:Y:S01]  /*a4c0*/  FSETP.GEU.AND P2, PT, R235, -126, PT ;  /* 0xc2fc0000eb00780b */ /* 0x000fe20003f4e000 */
[----:B------:R-:W-:Y:S01]  /*a4d0*/  @!P3 FMUL R90, R90, 0.5 ;  /* 0x3f0000005a5ab820 */ /* 0x000fe20000400000 */
[----:B------:R-:W-:Y:S01]  /*a4e0*/  FADD R70, R50, R83 ;  /* 0x0000005332467221 */ /* 0x000fe20000000000 */
[----:B------:R-:W-:Y:S01]  /*a4f0*/  FADD R50, R18, R89 ;  /* 0x0000005912327221 */ /* 0x000fe20000000000 */
[----:B------:R-:W-:Y:S01]  /*a500*/  FADD R83, R41, R124 ;  /* 0x0000007c29537221 */ /* 0x000fe20000000000 */
[----:B------:R-:W-:Y:S01]  /*a510*/  @!P5 FMUL R111, R111, 0.5 ;  /* 0x3f0000006f6fd820 */ /* 0x000fe20000400000 */
[----:B------:R-:W1:Y:S01]  /*a520*/  MUFU.EX2 R46, R90 ;  /* 0x0000005a002e7308 */ /* 0x000e620000000800 */
[----:B---3--:R-:W-:Y:S01]  /*a530*/  @!P6 FMUL R43, R43, R43 ;  /* 0x0000002b2b2be220 */ /* 0x008fe20000400000 */
[----:B------:R-:W-:Y:S01]  /*a540*/  FSETP.GEU.AND P6, PT, R103, -126, PT ;  /* 0xc2fc00006700780b */ /* 0x000fe20003fce000 */
[----:B------:R-:W-:Y:S01]  /*a550*/  FADD R83, R50, R83 ;  /* 0x0000005332537221 */ /* 0x000fe20000000000 */
[----:B------:R-:W-:Y:S01]  /*a560*/  FADD R50, R28, R105 ;  /* 0x000000691c327221 */ /* 0x000fe20000000000 */
[----:B--2---:R-:W-:Y:S01]  /*a570*/  FADD R71, R61, R8 ;  /* 0x000000083d477221 */ /* 0x004fe20000000000 */
[----:B------:R-:W-:Y:S01]  /*a580*/  FADD R237, R237, R70 ;  /* 0x00000046eded7221 */ /* 0x000fe20000000000 */
[----:B------:R-:W-:Y:S01]  /*a590*/  @!P2 FMUL R235, R235, 0.5 ;  /* 0x3f000000ebeba820 */ /* 0x000fe20000400000 */
[----:B------:R-:W2:Y:S01]  /*a5a0*/  MUFU.EX2 R62, R111 ;  /* 0x0000006f003e7308 */ /* 0x000ea20000000800 */
[----:B----4-:R-:W-:Y:S01]  /*a5b0*/  @!P4 FMUL R115, R115, R115 ;  /* 0x000000737373c220 */ /* 0x010fe20000400000 */
        /* <DEDUP_REMOVED lines=9> */
[----:B------:R-:W-:Y:S01]  /*a650*/  FADD R84, R83, R84 ;  /* 0x0000005453547221 */ /* 0x000fe20000000000 */
[----:B------:R-:W-:Y:S01]  /*a660*/  FADD R54, R54, R237 ;  /* 0x000000ed36367221 */ /* 0x000fe20000000000 */
[----:B------:R-:W-:-:S02]  /*a670*/  F2FP.F16.F32.PACK_AB R66, R18, R17 ;  /* 0x000000111242723e */ /* 0x000fc400000000ff */
[----:B------:R-:W-:Y:S01]  /*a680*/  @!P4 FMUL R63, R63, 0.5 ;  /* 0x3f0000003f3fc820 */ /* 0x000fe20000400000 */
[----:B------:R-:W1:Y:S01]  /*a690*/  MUFU.EX2 R50, R103 ;  /* 0x0000006700327308 */ /* 0x000e620000000800 */
[----:B--2---:R-:W-:Y:S01]  /*a6a0*/  @!P5 FMUL R62, R62, R62 ;  /* 0x0000003e3e3ed220 */ /* 0x004fe20000400000 */
[----:B------:R-:W-:Y:S01]  /*a6b0*/  FSETP.GEU.AND P5, PT, R149, -126, PT ;  /* 0xc2fc00009500780b */ /* 0x000fe20003fae000 */
[----:B------:R-:W-:Y:S01]  /*a6c0*/  FADD R78, R78, R84 ;  /* 0x000000544e4e7221 */ /* 0x000fe20000000000 */
[----:B------:R-:W-:Y:S01]  /*a6d0*/  F2FP.F16.F32.PACK_AB R84, R24, R23 ;  /* 0x000000171854723e */ /* 0x000fe200000000ff */
        /* <DEDUP_REMOVED lines=15> */
[----:B------:R-:W-:Y:S01]  /*a7d0*/  F2FP.F16.F32.PACK_AB R45, R115, R46 ;  /* 0x0000002e732d723e */ /* 0x000fe200000000ff */
[----:B------:R-:W-:Y:S01]  /*a7e0*/  FADD R70, R77, R50 ;  /* 0x000000324d467221 */ /* 0x000fe20000000000 */
[----:B------:R-:W-:Y:S01]  /*a7f0*/  F2FP.F16.F32.PACK_AB R77, R38, R77 ;  /* 0x0000004d264d723e */ /* 0x000fe200000000ff */
[----:B------:R-:W-:Y:S01]  /*a800*/  @!P2 FMUL R148, R148, 0.5 ;  /* 0x3f0000009494a820 */ /* 0x000fe20000400000 */
[----:B------:R1:W4:Y:S01]  /*a810*/  MUFU.EX2 R103, R149 ;  /* 0x0000009500677308 */ /* 0x0003220000000800 */
[----:B--2---:R-:W-:Y:S01]  /*a820*/  @!P4 FMUL R111, R111, R111 ;  /* 0x0000006f6f6fc220 */ /* 0x004fe20000400000 */
[----:B------:R-:W-:Y:S01]  /*a830*/  FSETP.GEU.AND P4, PT, R51, -126, PT ;  /* 0xc2fc00003300780b */ /* 0x000fe20003f8e000 */
[----:B------:R-:W-:Y:S01]  /*a840*/  FADD R71, R70, R71 ;  /* 0x0000004746477221 */ /* 0x000fe20000000000 */
[----:B------:R-:W-:-:S02]  /*a850*/  F2FP.F16.F32.PACK_AB R48, R96, R93 ;  /* 0x0000005d6030723e */ /* 0x000fc400000000ff */
[----:B------:R-:W-:Y:S01]  /*a860*/  F2FP.F16.F32.PACK_AB R78, R21, R22 ;  /* 0x00000016154e723e */ /* 0x000fe200000000ff */
[----:B------:R-:W-:Y:S01]  /*a870*/  @!P6 FMUL R234, R234, 0.5 ;  /* 0x3f000000eaeae820 */ /* 0x000fe20000400000 */
[----:B------:R-:W2:Y:S01]  /*a880*/  MUFU.EX2 R63, R148 ;  /* 0x00000094003f7308 */ /* 0x000ea20000000800 */
[----:B---3--:R-:W-:Y:S01]  /*a890*/  @!P3 FMUL R114, R114, R114 ;  /* 0x000000727272b220 */ /* 0x008fe20000400000 */
[----:B------:R-:W-:Y:S01]  /*a8a0*/  FSETP.GEU.AND P3, PT, R145, -126, PT ;  /* 0xc2fc00009100780b */ /* 0x000fe20003f6e000 */
[----:B-1----:R-:W-:Y:S01]  /*a8b0*/  FADD R149, R10, R119 ;  /* 0x000000770a957221 */ /* 0x002fe20000000000 */
[----:B------:R-:W-:Y:S01]  /*a8c0*/  FADD R235, R74, R71 ;  /* 0x000000474aeb7221 */ /* 0x000fe20000000000 */
[----:B------:R-:W-:Y:S02]  /*a8d0*/  F2FP.F16.F32.PACK_AB R29, R142, R135 ;  /* 0x000000878e1d723e */ /* 0x000fe400000000ff */
[----:B------:R-:W-:Y:S01]  /*a8e0*/  @!P4 FMUL R51, R51, 0.5 ;  /* 0x3f0000003333c820 */ /* 0x000fe20000400000 */
[----:B------:R-:W1:Y:S01]  /*a8f0*/  MUFU.EX2 R94, R234 ;  /* 0x000000ea005e7308 */ /* 0x000e620000000800 */
[----:B----4-:R-:W-:Y:S01]  /*a900*/  @!P5 FMUL R103, R103, R103 ;  /* 0x000000676767d220 */ /* 0x010fe20000400000 */
[----:B------:R-:W-:-:S03]  /*a910*/  FSETP.GEU.AND P5, PT, R233, -126, PT ;  /* 0xc2fc0000e900780b */ /* 0x000fc60003fae000 */
[----:B------:R-:W-:Y:S02]  /*a920*/  FADD R70, R146, R103 ;  /* 0x0000006792467221 */ /* 0x000fe40000000000 */
[----:B------:R-:W-:Y:S01]  /*a930*/  @!P3 FMUL R145, R145, 0.5 ;  /* 0x3f0000009191b820 */ /* 0x000fe20000400000 */
[----:B------:R-:W3:Y:S01]  /*a940*/  MUFU.EX2 R51, R51 ;  /* 0x0000003300337308 */ /* 0x000ee20000000800 */
[----:B--2---:R-:W-:Y:S01]  /*a950*/  @!P2 FMUL R63, R63, R63 ;  /* 0x0000003f3f3fa220 */ /* 0x004fe20000400000 */
[----:B------:R-:W-:Y:S01]  /*a960*/  FSETP.GEU.AND P2, PT, R110, -126, PT ;  /* 0xc2fc00006e00780b */ /* 0x000fe20003f4e000 */
[----:B------:R-:W-:Y:S01]  /*a970*/  FADD R149, R149, R70 ;  /* 0x0000004695957221 */ /* 0x000fe20000000000 */
[----:B------:R-:W-:Y:S01]  /*a980*/  FADD R70, R38, R111 ;  /* 0x0000006f26467221 */ /* 0x000fe20000000000 */
[----:B------:R-:W-:Y:S02]  /*a990*/  F2FP.F16.F32.PACK_AB R38, R61, R68 ;  /* 0x000000443d26723e */ /* 0x000fe400000000ff */
[----:B------:R-:W-:Y:S01]  /*a9a0*/  @!P5 FMUL R233, R233, 0.5 ;  /* 0x3f000000e9e9d820 */ /* 0x000fe20000400000 */
[----:B------:R-:W2:Y:S01]  /*a9b0*/  MUFU.EX2 R102, R145 ;  /* 0x0000009100667308 */ /* 0x000ea20000000800 */
[----:B-1----:R-:W-:Y:S01]  /*a9c0*/  @!P6 FMUL R94, R94, R94 ;  /* 0x0000005e5e5ee220 */ /* 0x002fe20000400000 */
[----:B------:R-:W-:-:S02]  /*a9d0*/  FSETP.GEU.AND P6, PT, R47, -126, PT ;  /* 0xc2fc00002f00780b */ /* 0x000fc40003fce000 */
[----:B------:R-:W-:Y:S01]  /*a9e0*/  F2FP.F16.F32.PACK_AB R61, R103, R62 ;  /* 0x0000003e673d723e */ /* 0x000fe200000000ff */
[----:B------:R-:W-:Y:S01]  /*a9f0*/  FADD R71, R127, R94 ;  /* 0x0000005e7f477221 */ /* 0x000fe20000000000 */
[----:B------:R-:W-:Y:S01]  /*aa00*/  F2FP.F16.F32.PACK_AB R93, R94, R91 ;  /* 0x0000005b5e5d723e */ /* 0x000fe200000000ff */
[----:B------:R-:W-:Y:S01]  /*aa10*/  @!P2 FMUL R110, R110, 0.5 ;  /* 0x3f0000006e6ea820 */ /* 0x000fe20000400000 */
[----:B------:R1:W4:Y:S01]  /*aa20*/  MUFU.EX2 R95, R233 ;  /* 0x000000e9005f7308 */ /* 0x0003220000000800 */
        /* <DEDUP_REMOVED lines=8> */
[----:B--2---:R-:W-:Y:S01]  /*aab0*/  @!P3 FMUL R102, R102, R102 ;  /* 0x000000666666b220 */ /* 0x004fe20000400000 */
[----:B------:R-:W-:Y:S01]  /*aac0*/  FSETP.GEU.AND P3, PT, R64, -126, PT ;  /* 0xc2fc00004000780b */ /* 0x000fe20003f6e000 */
[----:B------:R-:W-:Y:S01]  /*aad0*/  FADD R74, R70, R71 ;  /* 0x00000047464a7221 */ /* 0x000fe20000000000 */
[----:B------:R-:W-:Y:S01]  /*aae0*/  FADD R70, R42, R51 ;  /* 0x000000332a467221 */ /* 0x000fe20000000000 */
[----:B------:R-:W-:Y:S01]  /*aaf0*/  FADD R149, R149, R82 ;  /* 0x0000005295957221 */ /* 0x000fe20000000000 */
[----:B-1----:R-:W-:Y:S01]  /*ab00*/  FADD R233, R30, R115 ;  /* 0x000000731ee97221 */ /* 0x002fe20000000000 */
[----:B------:R-:W-:Y:S01]  /*ab10*/  @!P4 FMUL R232, R232, 0.5 ;  /* 0x3f000000e8e8c820 */ /* 0x000fe20000400000 */
[----:B------:R-:W1:Y:S01]  /*ab20*/  MUFU.EX2 R47, R47 ;  /* 0x0000002f002f7308 */ /* 0x000e620000000800 */
[----:B----4-:R-:W-:Y:S01]  /*ab30*/  @!P5 FMUL R95, R95, R95 ;  /* 0x0000005f5f5fd220 */ /* 0x010fe20000400000 */
[----:B------:R-:W-:-:S02]  /*ab40*/  FSETP.GEU.AND P5, PT, R58, -126, PT ;  /* 0xc2fc00003a00780b */ /* 0x000fc40003fae000 */
[----:B------:R-:W-:Y:S01]  /*ab50*/  F2FP.F16.F32.PACK_AB R62, R113, R116 ;  /* 0x00000074713e723e */ /* 0x000fe200000000ff */
[----:B------:R-:W-:Y:S01]  /*ab60*/  FADD R71, R130, R95 ;  /* 0x0000005f82477221 */ /* 0x000fe20000000000 */
[----:B------:R-:W-:Y:S01]  /*ab70*/  F2FP.F16.F32.PACK_AB R63, R102, R63 ;  /* 0x0000003f663f723e */ /* 0x000fe200000000ff */
[----:B------:R-:W-:Y:S01]  /*ab80*/  @!P3 FMUL R64, R64, 0.5 ;  /* 0x3f0000004040b820 */ /* 0x000fe20000400000 */
[----:B------:R-:W2:Y:S01]  /*ab90*/  MUFU.EX2 R90, R232 ;  /* 0x000000e8005a7308 */ /* 0x000ea20000000800 */
[----:B------:R-:W-:Y:S01]  /*aba0*/  FADD R71, R70, R71 ;  /* 0x0000004746477221 */ /* 0x000fe20000000000 */
[----:B---3--:R-:W-:Y:S01]  /*abb0*/  @!P2 FMUL R110, R110, R110 ;  /* 0x0000006e6e6ea220 */ /* 0x008fe20000400000 */
[----:B------:R-:W-:Y:S01]  /*abc0*/  FSETP.GEU.AND P2, PT, R143, -126, PT ;  /* 0xc2fc00008f00780b */ /* 0x000fe20003f4e000 */
[----:B------:R-:W-:Y:S01]  /*abd0*/  FADD R70, R27, R118 ;  /* 0x000000761b467221 */ /* 0x000fe20000000000 */
[----:B------:R-:W-:Y:S01]  /*abe0*/  FADD R145, R74, R71 ;  /* 0x000000474a917221 */ /* 0x000fe20000000000 */
[----:B------:R-:W-:Y:S01]  /*abf0*/  FADD R71, R139, R102 ;  /* 0x000000668b477221 */ /* 0x000fe20000000000 */
[----:B------:R-:W-:Y:S01]  /*ac00*/  @!P5 FMUL R58, R58, 0.5 ;  /* 0x3f0000003a3ad820 */ /* 0x000fe20000400000 */
[----:B------:R3:W4:Y:S01]  /*ac10*/  MUFU.EX2 R74, R64 ;  /* 0x00000040004a7308 */ /* 0x0007220000000800 */
[----:B-1----:R-:W-:Y:S01]  /*ac20*/  @!P6 FMUL R47, R47, R47 ;  /* 0x0000002f2f2fe220 */ /* 0x002fe20000400000 */
[----:B------:R-:W-:Y:S01]  /*ac30*/  FADD R82, R70, R71 ;  /* 0x0000004746527221 */ /* 0x000fe20000000000 */
[----:B------:R-:W-:Y:S01]  /*ac40*/  FADD R70, R79, R110 ;  /* 0x0000006e4f467221 */ /* 0x000fe20000000000 */
[----:B------:R-:W-:-:S02]  /*ac50*/  FSETP.GEU.AND P6, PT, R107, -126, PT ;  /* 0xc2fc00006b00780b */ /* 0x000fc40003fce000 */
[----:B------:R-:W-:Y:S02]  /*ac60*/  F2FP.F16.F32.PACK_AB R79, R79, R42 ;  /* 0x0000002a4f4f723e */ /* 0x000fe400000000ff */
[----:B------:R-:W-:Y:S01]  /*ac70*/  @!P2 FMUL R143, R143, 0.5 ;  /* 0x3f0000008f8fa820 */ /* 0x000fe20000400000 */
[----:B--2---:R-:W-:Y:S01]  /*ac80*/  @!P4 FMUL R90, R90, R90 ;  /* 0x0000005a5a5ac220 */ /* 0x004fe20000400000 */
[----:B------:R-:W-:Y:S01]  /*ac90*/  FSETP.GEU.AND P4, PT, R99, -126, PT ;  /* 0xc2fc00006300780b */ /* 0x000fe20003f8e000 */
[----:B------:R-:W1:Y:S01]  /*aca0*/  MUFU.EX2 R58, R58 ;  /* 0x0000003a003a7308 */ /* 0x000e620000000800 */
[----:B---3--:R-:W-:Y:S01]  /*acb0*/  FADD R64, R65, R46 ;  /* 0x0000002e41407221 */ /* 0x008fe20000000000 */
[----:B------:R-:W-:Y:S01]  /*acc0*/  FADD R71, R35, R90 ;  /* 0x0000005a23477221 */ /* 0x000fe20000000000 */
[----:B------:R-:W-:Y:S02]  /*acd0*/  F2FP.F16.F32.PACK_AB R65, R30, R65 ;  /* 0x000000411e41723e */ /* 0x000fe400000000ff */
[----:B------:R-:W-:Y:S01]  /*ace0*/  F2FP.F16.F32.PACK_AB R30, R41, R44 ;  /* 0x0000002c291e723e */ /* 0x000fe200000000ff */
[----:B------:R-:W-:Y:S01]  /*acf0*/  FADD R71, R70, R71 ;  /* 0x0000004746477221 */ /* 0x000fe20000000000 */
[----:B----4-:R-:W-:Y:S01]  /*ad00*/  @!P3 FMUL R74, R74, R74 ;  /* 0x0000004a4a4ab220 */ /* 0x010fe20000400000 */
[----:B------:R-:W-:Y:S01]  /*ad10*/  FSETP.GEU.AND P3, PT, R147, -126, PT ;  /* 0xc2fc00009300780b */ /* 0x000fe20003f6e000 */
[----:B------:R-:W-:Y:S01]  /*ad20*/  @!P6 FMUL R107, R107, 0.5 ;  /* 0x3f0000006b6be820 */ /* 0x000fe20000400000 */
[----:B------:R-:W-:Y:S01]  /*ad30*/  FADD R232, R82, R71 ;  /* 0x0000004752e87221 */ /* 0x000fe20000000000 */
[----:B------:R-:W-:Y:S01]  /*ad40*/  FADD R71, R135, R74 ;  /* 0x0000004a87477221 */ /* 0x000fe20000000000 */
[----:B------:R-:W2:Y:S01]  /*ad50*/  MUFU.EX2 R82, R143 ;  /* 0x0000008f00527308 */ /* 0x000ea20000000800 */
[----:B------:R-:W-:Y:S01]  /*ad60*/  @!P4 FMUL R99, R99, 0.5 ;  /* 0x3f0000006363c820 */ /* 0x000fe20000400000 */
[----:B------:R-:W-:Y:S01]  /*ad70*/  F2FP.F16.F32.PACK_AB R42, R73, R80 ;  /* 0x00000050492a723e */ /* 0x000fe200000000ff */
[----:B------:R-:W-:Y:S01]  /*ad80*/  FADD R64, R64, R71 ;  /* 0x0000004740407221 */ /* 0x000fe20000000000 */
[----:B------:R-:W-:Y:S01]  /*ad90*/  F2FP.F16.F32.PACK_AB R44, R81, R88 ;  /* 0x00000058512c723e */ /* 0x000fe200000000ff */
[----:B-1----:R-:W-:Y:S01]  /*ada0*/  @!P5 FMUL R58, R58, R58 ;  /* 0x0000003a3a3ad220 */ /* 0x002fe20000400000 */
[----:B------:R-:W-:-:S02]  /*adb0*/  FSETP.GEU.AND P5, PT, R59, -126, PT ;  /* 0xc2fc00003b00780b */ /* 0x000fc40003fae000 */
[----:B------:R-:W1:Y:S01]  /*adc0*/  MUFU.EX2 R107, R107 ;  /* 0x0000006b006b7308 */ /* 0x000e620000000800 */
[----:B------:R-:W-:Y:S01]  /*add0*/  @!P3 FMUL R147, R147, 0.5 ;  /* 0x3f0000009393b820 */ /* 0x000fe20000400000 */
[----:B------:R-:W-:Y:S01]  /*ade0*/  FADD R83, R85, R58 ;  /* 0x0000003a55537221 */ /* 0x000fe20000000000 */
[----:B------:R-:W-:Y:S02]  /*adf0*/  F2FP.F16.F32.PACK_AB R85, R86, R85 ;  /* 0x000000555655723e */ /* 0x000fe400000000ff */
[----:B------:R-:W-:Y:S02]  /*ae00*/  F2FP.F16.F32.PACK_AB R46, R89, R92 ;  /* 0x0000005c592e723e */ /* 0x000fe400000000ff */
[----:B------:R-:W-:Y:S01]  /*ae10*/  F2FP.F16.F32.PACK_AB R35, R35, R130 ;  /* 0x000000822323723e */ /* 0x000fe200000000ff */
[----:B------:R-:W3:Y:S01]  /*ae20*/  MUFU.EX2 R99, R99 ;  /* 0x0000006300637308 */ /* 0x000ee20000000800 */
[----:B--2---:R-:W-:Y:S01]  /*ae30*/  @!P2 FMUL R82, R82, R82 ;  /* 0x000000525252a220 */ /* 0x004fe20000400000 */
[----:B------:R-:W-:Y:S01]  /*ae40*/  FSETP.GEU.AND P2, PT, R75, -126, PT ;  /* 0xc2fc00004b00780b */ /* 0x000fe20003f4e000 */
[----:B------:R-:W-:Y:S01]  /*ae50*/  @!P5 FMUL R59, R59, 0.5 ;  /* 0x3f0000003b3bd820 */ /* 0x000fe20000400000 */
[----:B------:R-:W-:Y:S01]  /*ae60*/  F2FP.F16.F32.PACK_AB R41, R119, R122 ;  /* 0x0000007a7729723e */ /* 0x000fe200000000ff */
[----:B------:R-:W-:Y:S01]  /*ae70*/  FADD R70, R123, R82 ;  /* 0x000000527b467221 */ /* 0x000fe20000000000 */
[----:B------:R-:W-:-:S02]  /*ae80*/  F2FP.F16.F32.PACK_AB R51, R110, R51 ;  /* 0x000000336e33723e */ /* 0x000fc400000000ff */
[----:B------:R-:W2:Y:S01]  /*ae90*/  MUFU.EX2 R71, R147 ;  /* 0x0000009300477308 */ /* 0x000ea20000000800 */
[----:B-1----:R-:W-:Y:S01]  /*aea0*/  @!P6 FMUL R107, R107, R107 ;  /* 0x0000006b6b6be220 */ /* 0x002fe20000400000 */
[----:B------:R-:W-:Y:S01]  /*aeb0*/  FSETP.GEU.AND P6, PT, R150, -126, PT ;  /* 0xc2fc00009600780b */ /* 0x000fe20003fce000 */
[----:B------:R-:W-:Y:S01]  /*aec0*/  FADD R83, R83, R70 ;  /* 0x0000004653537221 */ /* 0x000fe20000000000 */
[----:B------:R-:W-:Y:S01]  /*aed0*/  F2FP.F16.F32.PACK_AB R92, R128, R125 ;  /* 0x0000007d805c723e */ /* 0x000fe200000000ff */
[----:B------:R-:W-:Y:S01]  /*aee0*/  FADD R143, R86, R107 ;  /* 0x0000006b568f7221 */ /* 0x000fe20000000000 */
[----:B------:R-:W-:Y:S01]  /*aef0*/  F2FP.F16.F32.PACK_AB R86, R28, R25 ;  /* 0x000000191c56723e */ /* 0x000fe200000000ff */
[----:B------:R-:W-:Y:S01]  /*af00*/  @!P2 FMUL R75, R75, 0.5 ;  /* 0x3f0000004b4ba820 */ /* 0x000fe20000400000 */
[----:B------:R-:W1:Y:S01]  /*af10*/  MUFU.EX2 R59, R59 ;  /* 0x0000003b003b7308 */ /* 0x000e620000000800 */
[----:B---3--:R-:W-:Y:S01]  /*af20*/  @!P4 FMUL R99, R99, R99 ;  /* 0x000000636363c220 */ /* 0x008fe20000400000 */
[----:B------:R-:W-:Y:S01]  /*af30*/  FSETP.GEU.AND P4, PT, R55, -126, PT ;  /* 0xc2fc00003700780b */ /* 0x000fe20003f8e000 */
[----:B------:R-:W-:Y:S01]  /*af40*/  FADD R64, R64, R83 ;  /* 0x0000005340407221 */ /* 0x000fe20000000000 */
[----:B------:R-:W-:Y:S01]  /*af50*/  F2FP.F16.F32.PACK_AB R28, R40, R37 ;  /* 0x00000025281c723e */ /* 0x000fe200000000ff */
        /* <DEDUP_REMOVED lines=9> */
[----:B------:R-:W-:Y:S01]  /*aff0*/  F2FP.F16.F32.PACK_AB R73, R99, R74 ;  /* 0x0000004a6349723e */ /* 0x000fe200000000ff */
[----:B------:R-:W-:Y:S01]  /*b000*/  @!P4 FMUL R55, R55, 0.5 ;  /* 0x3f0000003737c820 */ /* 0x000fe20000400000 */
[----:B------:R2:W4:Y:S01]  /*b010*/  MUFU.EX2 R70, R150 ;  /* 0x0000009600467308 */ /* 0x0005220000000800 */
[----:B------:R-:W-:Y:S01]  /*b020*/  FADD R234, R143, R148 ;  /* 0x000000948fea7221 */ /* 0x000fe20000000000 */
[----:B-1----:R-:W-:Y:S01]  /*b030*/  @!P5 FMUL R59, R59, R59 ;  /* 0x0000003b3b3bd220 */ /* 0x002fe20000400000 */
[----:B------:R-:W-:-:S02]  /*b040*/  FSETP.GEU.AND P5, PT, R87, -126, PT ;  /* 0xc2fc00005700780b */ /* 0x000fc40003fae000 */
[----:B------:R-:W-:Y:S02]  /*b050*/  F2FP.F16.F32.PACK_AB R81, R71, R82 ;  /* 0x000000524751723e */ /* 0x000fe400000000ff */
[----:B------:R-:W-:Y:S01]  /*b060*/  @!P3 FMUL R98, R98, 0.5 ;  /* 0x3f0000006262b820 */ /* 0x000fe20000400000 */
[----:B------:R1:W5:Y:S01]  /*b070*/  MUFU.EX2 R143, R55 ;  /* 0x00000037008f7308 */ /* 0x0003620000000800 */
[----:B---3--:R-:W-:Y:S01]  /*b080*/  @!P2 FMUL R75, R75, R75 ;  /* 0x0000004b4b4ba220 */ /* 0x008fe20000400000 */
[----:B------:R-:W-:Y:S01]  /*b090*/  FSETP.GEU.AND P2, PT, R106, -126, PT ;  /* 0xc2fc00006a00780b */ /* 0x000fe20003f4e000 */
[----:B--2---:R-:W-:Y:S01]  /*b0a0*/  FADD R150, R233, R234 ;  /* 0x000000eae9967221 */ /* 0x004fe20000000000 */
[----:B------:R-:W-:Y:S01]  /*b0b0*/  F2FP.F16.F32.PACK_AB R25, R146, R131 ;  /* 0x000000839219723e */ /* 0x000fe200000000ff */
[----:B------:R-:W-:Y:S01]  /*b0c0*/  FADD R234, R138, R75 ;  /* 0x0000004b8aea7221 */ /* 0x000fe20000000000 */
[----:B------:R-:W-:Y:S01]  /*b0d0*/  F2FP.F16.F32.PACK_AB R37, R126, R123 ;  /* 0x0000007b7e25723e */ /* 0x000fe200000000ff */
[----:B------:R-:W-:Y:S01]  /*b0e0*/  FADD R149, R149, R150 ;  /* 0x0000009695957221 */ /* 0x000fe20000000000 */
[----:B------:R-:W2:Y:S01]  /*b0f0*/  MUFU.EX2 R98, R98 ;  /* 0x0000006200627308 */ /* 0x000ea20000000800 */
[----:B----4-:R-:W-:Y:S01]  /*b100*/  @!P6 FMUL R70, R70, R70 ;  /* 0x000000464646e220 */ /* 0x010fe20000400000 */
[----:B------:R-:W-:Y:S01]  /*b110*/  FSETP.GEU.AND P6, PT, R52, -126, PT ;  /* 0xc2fc00003400780b */ /* 0x000fe20003fce000 */
[----:B-1----:R-:W-:Y:S01]  /*b120*/  FADD R55, R67, R114 ;  /* 0x0000007243377221 */ /* 0x002fe20000000000 */
[----:B------:R-:W-:Y:S01]  /*b130*/  @!P5 FMUL R87, R87, 0.5 ;  /* 0x3f0000005757d820 */ /* 0x000fe20000400000 */
[----:B------:R-:W-:-:S02]  /*b140*/  F2FP.F16.F32.PACK_AB R67, R34, R67 ;  /* 0x000000432243723e */ /* 0x000fc400000000ff */
[----:B------:R-:W-:Y:S01]  /*b150*/  @!P2 FMUL R106, R106, 0.5 ;  /* 0x3f0000006a6aa820 */ /* 0x000fe20000400000 */
[----:B------:R-:W-:Y:S01]  /*b160*/  FADD R83, R55, R234 ;  /* 0x000000ea37537221 */ /* 0x000fe20000000000 */
[----:B------:R-:W-:Y:S01]  /*b170*/  FADD R55, R140, R59 ;  /* 0x0000003b8c377221 */ /* 0x000fe20000000000 */
[----:B------:R-:W-:Y:S01]  /*b180*/  FADD R234, R39, R70 ;  /* 0x0000004627ea7221 */ /* 0x000fe20000000000 */
[----:B------:R-:W1:Y:S01]  /*b190*/  MUFU.EX2 R148, R87 ;  /* 0x0000005700947308 */ /* 0x000e620000000800 */
[----:B-----5:R-:W-:Y:S01]  /*b1a0*/  @!P4 FMUL R143, R143, R143 ;  /* 0x0000008f8f8fc220 */ /* 0x020fe20000400000 */
[----:B------:R-:W-:Y:S01]  /*b1b0*/  F2FP.F16.F32.PACK_AB R72, R117, R120 ;  /* 0x000000787548723e */ /* 0x000fe200000000ff */
[----:B------:R-:W-:Y:S01]  /*b1c0*/  FADD R234, R55, R234 ;  /* 0x000000ea37ea7221 */ /* 0x000fe20000000000 */
[----:B------:R-:W-:Y:S01]  /*b1d0*/  @!P6 FMUL R52, R52, 0.5 ;  /* 0x3f0000003434e820 */ /* 0x000fe20000400000 */
[----:B------:R-:W-:Y:S01]  /*b1e0*/  FADD R55, R34, R47 ;  /* 0x0000002f22377221 */ /* 0x000fe20000000000 */
[----:B--2---:R-:W-:Y:S01]  /*b1f0*/  @!P3 FMUL R98, R98, R98 ;  /* 0x000000626262b220 */ /* 0x004fe20000400000 */
[----:B------:R-:W-:Y:S01]  /*b200*/  FADD R234, R83, R234 ;  /* 0x000000ea53ea7221 */ /* 0x000fe20000000000 */
[----:B------:R-:W2:Y:S01]  /*b210*/  MUFU.EX2 R106, R106 ;  /* 0x0000006a006a7308 */ /* 0x000ea20000000800 */
[----:B------:R-:W-:Y:S01]  /*b220*/  FSETP.GEU.AND P3, PT, R9, -126, PT ;  /* 0xc2fc00000900780b */ /* 0x000fe20003f6e000 */
[----:B------:R-:W-:Y:S01]  /*b230*/  FADD R236, R31, R98 ;  /* 0x000000621fec7221 */ /* 0x000fe20000000000 */
[----:B------:R-:W-:Y:S01]  /*b240*/  FADD R145, R145, R234 ;  /* 0x000000ea91917221 */ /* 0x000fe20000000000 */
[----:B------:R-:W-:-:S02]  /*b250*/  F2FP.F16.F32.PACK_AB R34, R56, R49 ;  /* 0x000000313822723e */ /* 0x000fc400000000ff */
[----:B------:R-:W-:Y:S01]  /*b260*/  FADD R236, R55, R236 ;  /* 0x000000ec37ec7221 */ /* 0x000fe20000000000 */
[----:B------:R-:W-:Y:S01]  /*b270*/  FMUL R55, R7, UR39 ;  /* 0x0000002707377c20 */ /* 0x000fe20008400000 */
[----:B------:R-:W3:Y:S01]  /*b280*/  MUFU.EX2 R83, R52 ;  /* 0x0000003400537308 */ /* 0x000ee20000000800 */
[----:B-1----:R-:W-:Y:S01]  /*b290*/  @!P5 FMUL R148, R148, R148 ;  /* 0x000000949494d220 */ /* 0x002fe20000400000 */
[----:B------:R-:W-:Y:S01]  /*b2a0*/  FADD R64, R64, R145 ;  /* 0x0000009140407221 */ /* 0x000fe20000000000 */
[----:B------:R-:W-:Y:S02]  /*b2b0*/  F2FP.F16.F32.PACK_AB R49, R111, R50 ;  /* 0x000000326f31723e */ /* 0x000fe400000000ff */
[----:B------:R-:W-:Y:S01]  /*b2c0*/  F2FP.F16.F32.PACK_AB R87, R143, R140 ;  /* 0x0000008c8f57723e */ /* 0x000fe200000000ff */
[----:B------:R-:W-:Y:S01]  /*b2d0*/  @!P3 FMUL R9, R9, 0.5 ;  /* 0x3f0000000909b820 */ /* 0x000fe20000400000 */
[----:B------:R-:W-:Y:S01]  /*b2e0*/  F2FP.F16.F32.PACK_AB R31, R31, R138 ;  /* 0x0000008a1f1f723e */ /* 0x000fe200000000ff */
[----:B--2---:R-:W-:Y:S01]  /*b2f0*/  @!P2 FMUL R106, R106, R106 ;  /* 0x0000006a6a6aa220 */ /* 0x004fe20000400000 */
[----:B------:R-:W-:-:S03]  /*b300*/  FSETP.GEU.AND P2, PT, R55, -126, PT ;  /* 0xc2fc00003700780b */ /* 0x000fc60003f4e000 */
[----:B------:R-:W1:Y:S01]  /*b310*/  MUFU.EX2 R9, R9 ;  /* 0x0000000900097308 */ /* 0x000e620000000800 */
[----:B------:R-:W-:Y:S01]  /*b320*/  FADD R7, R143, R106 ;  /* 0x0000006a8f077221 */ /* 0x000fe20000000000 */
[----:B------:R-:W-:Y:S02]  /*b330*/  F2FP.F16.F32.PACK_AB R39, R148, R39 ;  /* 0x000000279427723e */ /* 0x000fe400000000ff */
[----:B------:R-:W-:Y:S01]  /*b340*/  F2FP.F16.F32.PACK_AB R47, R47, R114 ;  /* 0x000000722f2f723e */ /* 0x000fe200000000ff */
[----:B---3--:R-:W-:Y:S01]  /*b350*/  @!P6 FMUL R83, R83, R83 ;  /* 0x000000535353e220 */ /* 0x008fe20000400000 */
[----:B------:R-:W-:Y:S02]  /*b360*/  F2FP.F16.F32.PACK_AB R50, R100, R97 ;  /* 0x000000616432723e */ /* 0x000fe400000000ff */
[----:B------:R-:W-:Y:S01]  /*b370*/  F2FP.F16.F32.PACK_AB R56, R101, R104 ;  /* 0x000000686538723e */ /* 0x000fe200000000ff */
[----:B------:R-:W-:Y:S01]  /*b380*/  FADD R52, R148, R83 ;  /* 0x0000005394347221 */ /* 0x000fe20000000000 */
[----:B------:R-:W-:Y:S01]  /*b390*/  F2FP.F16.F32.PACK_AB R59, R106, R59 ;  /* 0x0000003b6a3b723e */ /* 0x000fe200000000ff */
[----:B------:R-:W-:Y:S01]  /*b3a0*/  @!P2 FMUL R55, R55, 0.5 ;  /* 0x3f0000003737a820 */ /* 0x000fe20000400000 */
[----:B------:R-:W-:Y:S01]  /*b3b0*/  F2FP.F16.F32.PACK_AB R74, R124, R121 ;  /* 0x000000797c4a723e */ /* 0x000fe200000000ff */
[----:B------:R-:W-:Y:S01]  /*b3c0*/  FADD R7, R7, R52 ;  /* 0x0000003407077221 */ /* 0x000fe20000000000 */
[----:B------:R-:W-:Y:S01]  /*b3d0*/  F2FP.F16.F32.PACK_AB R52, R12, R11 ;  /* 0x0000000b0c34723e */ /* 0x000fe200000000ff */
[----:B------:R2:W3:Y:S01]  /*b3e0*/  MUFU.EX2 R76, R55 ;  /* 0x00000037004c7308 */ /* 0x0004e20000000800 */
[----:B------:R-:W-:Y:S01]  /*b3f0*/  F2FP.F16.F32.PACK_AB R75, R98, R75 ;  /* 0x0000004b624b723e */ /* 0x000fe200000000ff */
[----:B------:R-:W-:Y:S01]  /*b400*/  FADD R7, R236, R7 ;  /* 0x00000007ec077221 */ /* 0x000fe20000000000 */
[----:B-1----:R-:W-:Y:S01]  /*b410*/  @!P3 FMUL R9, R9, R9 ;  /* 0x000000090909b220 */ /* 0x002fe20000400000 */
[----:B------:R-:W-:-:S02]  /*b420*/  F2FP.F16.F32.PACK_AB R94, R129, R132 ;  /* 0x00000084815e723e */ /* 0x000fc400000000ff */
[----:B------:R-:W-:Y:S01]  /*b430*/  FADD R232, R232, R7 ;  /* 0x00000007e8e87221 */ /* 0x000fe20000000000 */
[----:B------:R-:W-:Y:S01]  /*b440*/  SHF.L.U32 R7, R6, 0x1f, RZ ;  /* 0x0000001f06077819 */ /* 0x000fe200000006ff */
[----:B------:R-:W-:Y:S01]  /*b450*/  FFMA R4, R9, R4, R54 ;  /* 0x0000000409047223 */ /* 0x000fe20000000036 */
[----:B--2---:R-:W-:Y:S01]  /*b460*/  F2FP.F16.F32.PACK_AB R55, R27, R26 ;  /* 0x0000001a1b37723e */ /* 0x004fe200000000ff */
[----:B------:R-:W-:Y:S01]  /*b470*/  FADD R149, R149, R232 ;  /* 0x000000e895957221 */ /* 0x000fe20000000000 */
[----:B------:R-:W-:Y:S01]  /*b480*/  F2FP.F16.F32.PACK_AB R26, R36, R33 ;  /* 0x00000021241a723e */ /* 0x000fe200000000ff */
[----:B------:R-:W-:Y:S01]  /*b490*/  FMUL R216, R216, R9 ;  /* 0x00000009d8d87220 */ /* 0x000fe20000400000 */
[----:B------:R-:W-:Y:S01]  /*b4a0*/  F2FP.F16.F32.PACK_AB R36, R60, R57 ;  /* 0x000000393c24723e */ /* 0x000fe200000000ff */
[----:B------:R-:W-:Y:S01]  /*b4b0*/  FADD R149, R64, R149 ;  /* 0x0000009540957221 */ /* 0x000fe20000000000 */
[----:B------:R-:W-:Y:S01]  /*b4c0*/  F2FP.F16.F32.PACK_AB R57, R107, R58 ;  /* 0x0000003a6b39723e */ /* 0x000fe200000000ff */
[-C--:B------:R-:W-:Y:S01]  /*b4d0*/  FMUL R217, R217, R9.reuse ;  /* 0x00000009d9d97220 */ /* 0x080fe20000400000 */
[----:B---3--:R-:W-:Y:S01]  /*b4e0*/  @!P2 FMUL R76, R76, R76 ;  /* 0x0000004c4c4ca220 */ /* 0x008fe20000400000 */
[----:B------:R1:W2:Y:S01]  /*b4f0*/  SYNCS.PHASECHK.TRANS64.TRYWAIT P2, [UR11+0x6e000], R7 ;  /* 0x06e00007ff0075a7 */ /* 0x0002a2000804014b */
[-C--:B------:R-:W-:Y:S01]  /*b500*/  FMUL R220, R220, R9.reuse ;  /* 0x00000009dcdc7220 */ /* 0x080fe20000400000 */
[----:B------:R-:W-:Y:S01]  /*b510*/  FMUL R221, R221, R9 ;  /* 0x00000009dddd7220 */ /* 0x000fe20000400000 */
[----:B------:R-:W-:Y:S01]  /*b520*/  FFMA R3, R76, R3, R149 ;  /* 0x000000034c037223 */ /* 0x000fe20000000095 */
[-C--:B------:R-:W-:Y:S01]  /*b530*/  FMUL R218, R218, R76.reuse ;  /* 0x0000004cdada7220 */ /* 0x080fe20000400000 */
        /* <DEDUP_REMOVED lines=38> */
[----:B------:R-:W-:Y:S01]  /*b7a0*/  FMUL R167, R167, R76 ;  /* 0x0000004ca7a77220 */ /* 0x000fe20000400000 */
        /* <DEDUP_REMOVED lines=45> */
[----:B------:R-:W-:Y:S01]  /*ba80*/  F2FP.F16.F32.PACK_AB R82, R8, R137 ;  /* 0x000000890852723e */ /* 0x000fe200000000ff */
[----:B-12---:R-:W-:Y:S06]  /*ba90*/  @!P0 BRA `(.L_x_27) ;  /* 0x0000000000048947 */ /* 0x006fec0003800000 */
[----:B------:R-:W-:Y:S01]  /*baa0*/  BPT.TRAP 0x1 ;  /* 0x000000040000795c */ /* 0x000fe20000300000 */
.L_x_27:
[----:B------:R-:W-:Y:S05]  /*bab0*/  @P2 BRA `(.L_x_28) ;  /* 0x0000000000082947 */ /* 0x000fea0003800000 */
[----:B------:R-:W1:Y:S02]  /*bac0*/  SYNCS.PHASECHK.TRANS64.TRYWAIT P2, [UR11+0x6e000], R7 ;  /* 0x06e00007ff0075a7 */ /* 0x000e64000804014b */
[----:B-1----:R-:W-:Y:S05]  /*bad0*/  @!P2 BRA `(.L_x_29) ;  /* 0x0000005400dca947 */ /* 0x002fea0003800000 */
.L_x_28:
[----:B------:R-:W-:Y:S01]  /*bae0*/  UIMAD UR14, UR10, 0x1400, UR5 ;  /* 0x000014000a0e78a4 */ /* 0x000fe2000f8e0205 */
[----:B------:R-:W-:Y:S01]  /*baf0*/  WARPGROUP.ARRIVE ;  /* 0x00000000000079c5 */ /* 0x000fe20000000000 */
[----:B------:R-:W-:Y:S01]  /*bb00*/  UMOV UR15, 0x80000020 ;  /* 0x80000020000f7882 */ /* 0x000fe20000000000 */
[----:B------:R-:W-:Y:S01]  /*bb10*/  UMOV UR19, 0x80000020 ;  /* 0x8000002000137882 */ /* 0x000fe20000000000 */
[----:B------:R-:W-:Y:S01]  /*bb20*/  UIADD3 UR18, UR14, 0x400, URZ ;  /* 0x000004000e127890 */ /* 0x000fe2000fffe03f */
[----:B------:R-:W-:Y:S01]  /*bb30*/  F2FP.F16.F32.PACK_AB R83, R83, R70 ;  /* 0x000000465353723e */ /* 0x000fe200000000ff */
[----:B------:R-:W-:Y:S01]  /*bb40*/  UIADD3 UR22, UR14, 0x800, URZ ;  /* 0x000008000e167890 */ /* 0x000fe2000fffe03f */
[----:B------:R-:W-:Y:S02]  /*bb50*/  UMOV UR23, 0x80000020 ;  /* 0x8000002000177882 */ /* 0x000fe40000000000 */
[----:B------:R-:W-:Y:S01]  /*bb60*/  HGMMA.64x32x16.F32 R216, R52, gdesc[UR12].tnspB, R216, gsb0 ;  /* 0x4060000c34d87df0 */ /* 0x000fe200080008d8 */
[----:B------:R-:W-:Y:S01]  /*bb70*/  UIADD3 UR26, UR14, 0xc00, URZ ;  /* 0x00000c000e1a7890 */ /* 0x000fe2000fffe03f */
[----:B------:R-:W-:Y:S01]  /*bb80*/  UMOV UR27, 0x80000020 ;  /* 0x80000020001b7882 */ /* 0x000fe20000000000 */
[----:B------:R-:W-:Y:S01]  /*bb90*/  UIADD3 UR30, UR14, 0x1000, URZ ;  /* 0x000010000e1e7890 */ /* 0x000fe2000fffe03f */
[----:B------:R-:W-:Y:S01]  /*bba0*/  UMOV UR31, 0x80000020 ;  /* 0x80000020001f7882 */ /* 0x000fe20000000000 */
[----:B------:R-:W-:Y:S01]  /*bbb0*/  UMOV UR15, 0x80000020 ;  /* 0x80000020000f7882 */ /* 0x000fe20000000000 */
[----:B------:R-:W-:-:S02]  /*bbc0*/  WARPGROUP.DEPBAR.LE gsb0, 0x0 ;  /* 0x00008000000079c5 */ /* 0x000fc40000010000 */
        /* <DEDUP_REMOVED lines=369> */
[----:B------:R-:W-:Y:S01]  /*d2e0*/  UIADD3 UR14, UR14, 0x13c0, URZ ;  /* 0x000013c00e0e7890 */ /* 0x000fe2000fffe03f */
        /* <DEDUP_REMOVED lines=18> */
.L_x_30:
[----:B------:R-:W-:-:S04]  /*d410*/  ULEA UR11, UR4, UR36, 0x3 ;  /* 0x00000024040b7291 */ /* 0x000fc8000f8e183f */
[----:B------:R-:W-:-:S04]  /*d420*/  UIADD3 UR11, UR11, 0x6e028, URZ ;  /* 0x0006e0280b0b7890 */ /* 0x000fc8000fffe03f */
[----:B------:R-:W-:-:S09]  /*d430*/  UPRMT UR11, URZ, 0x654, UR11 ;  /* 0x000006543f0b7896 */ /* 0x000fd2000800000b */
[----:B------:R-:W-:Y:S01]  /*d440*/  SYNCS.ARRIVE.TRANS64.RED.A1T0 RZ, [UR11], RZ ;  /* 0x000000ffffff79a7 */ /* 0x000fe2000810040b */
[----:B------:R-:W-:Y:S05]  /*d450*/  @P1 BRA `(.L_x_31) ;  /* 0x0000000000041947 */ /* 0x000fea0003800000 */
[----:B------:R-:W-:Y:S01]  /*d460*/  BPT.TRAP 0x1 ;  /* 0x000000040000795c */ /* 0x000fe20000300000 */
.L_x_31:
[----:B------:R-:W-:-:S04]  /*d470*/  UIADD3 UR4, UR4, 0x1, URZ ;  /* 0x0000000104047890 */ /* 0x000fc8000fffe03f */
[----:B------:R-:W-:-:S04]  /*d480*/  UISETP.NE.AND UP0, UPT, UR4, 0x5, UPT ;  /* 0x000000050400788c */ /* 0x000fc8000bf05270 */
[----:B------:R-:W-:Y:S01]  /*d490*/  USEL UR11, UR4, URZ, UP0 ;  /* 0x0000003f040b7287 */ /* 0x000fe20008000000 */
[----:B------:R-:W-:Y:S11]  /*d4a0*/  @!P0 BRA `(.L_x_32) ;  /* 0x0000000000048947 */ /* 0x000ff60003800000 */
[----:B------:R-:W-:Y:S01]  /*d4b0*/  BPT.TRAP 0x1 ;  /* 0x000000040000795c */ /* 0x000fe20000300000 */
.L_x_32:
[----:B------:R-:W-:-:S04]  /*d4c0*/  ULEA UR4, UR11, UR36, 0x3 ;  /* 0x000000240b047291 */ /* 0x000fc8000f8e183f */
[----:B------:R-:W-:-:S04]  /*d4d0*/  UIADD3 UR4, UR4, 0x6e028, URZ ;  /* 0x0006e02804047890 */ /* 0x000fc8000fffe03f */
[----:B------:R-:W-:-:S09]  /*d4e0*/  UPRMT UR4, URZ, 0x654, UR4 ;  /* 0x000006543f047896 */ /* 0x000fd20008000004 */
[----:B------:R-:W-:Y:S01]  /*d4f0*/  SYNCS.ARRIVE.TRANS64.RED.A1T0 RZ, [UR4], RZ ;  /* 0x000000ffffff79a7 */ /* 0x000fe20008100404 */
[----:B------:R-:W-:Y:S05]  /*d500*/  @P1 BRA `(.L_x_33) ;  /* 0x0000000000041947 */ /* 0x000fea0003800000 */
[----:B------:R-:W-:Y:S01]  /*d510*/  BPT.TRAP 0x1 ;  /* 0x000000040000795c */ /* 0x000fe20000300000 */
.L_x_33:
[----:B------:R-:W-:Y:S01]  /*d520*/  UIADD3 UR10, UR10, 0x1, URZ ;  /* 0x000000010a0a7890 */ /* 0x000fe2000fffe03f */
[C---:B------:R-:W-:Y:S01]  /*d530*/  ISETP.GT.AND P2, PT, R5.reuse, 0x2, PT ;  /* 0x000000020500780c */ /* 0x040fe20003f44270 */
[----:B------:R-:W-:Y:S01]  /*d540*/  UIADD3 UR4, UR11, 0x1, URZ ;  /* 0x000000010b047890 */ /* 0x000fe2000fffe03f */
[----:B------:R-:W-:Y:S01]  /*d550*/  IADD3 R5, R5, -0x1, RZ ;  /* 0xffffffff05057810 */ /* 0x000fe20007ffe0ff */
[----:B------:R-:W-:Y:S01]  /*d560*/  UISETP.NE.AND UP2, UPT, UR10, 0x5, UPT ;  /* 0x000000050a00788c */ /* 0x000fe2000bf45270 */
[----:B------:R-:W-:Y:S01]  /*d570*/  MOV R9, R0 ;  /* 0x0000000000097202 */ /* 0x000fe20000000f00 */
[----:B------:R-:W-:Y:S01]  /*d580*/  UISETP.NE.AND UP0, UPT, UR4, 0x5, UPT ;  /* 0x000000050400788c */ /* 0x000fe2000bf05270 */
[----:B-1----:R-:W-:Y:S01]  /*d590*/  MOV R7, R2 ;  /* 0x0000000200077202 */ /* 0x002fe20000000f00 */
[----:B------:R-:W-:Y:S02]  /*d5a0*/  USEL UR11, URZ, 0x1, UP2 ;  /* 0x000000013f0b7887 */ /* 0x000fe40009000000 */
[----:B------:R-:W-:-:S02]  /*d5b0*/  USEL UR4, UR4, URZ, UP0 ;  /* 0x0000003f04047287 */ /* 0x000fc40008000000 */
[----:B------:R-:W-:Y:S02]  /*d5c0*/  USEL UR38, UR10, URZ, UP2 ;  /* 0x0000003f0a267287 */ /* 0x000fe40009000000 */
[----:B------:R-:W-:Y:S01]  /*d5d0*/  LOP3.LUT R6, R6, UR11, RZ, 0x3c, !PT ;  /* 0x0000000b06067c12 */ /* 0x000fe2000f8e3cff */
[----:B------:R-:W-:Y:S09]  /*d5e0*/  @P2 BRA `(.L_x_34) ;  /* 0xffffff9c00582947 */ /* 0x000ff2000383ffff */
.L_x_23:
[----:B------:R-:W1:Y:S01]  /*d5f0*/  SHFL.BFLY PT, R5, R4, 0x1, 0x1f ;  /* 0x0c201f0004057f89 */ /* 0x000e6200000e0000 */
[----:B------:R-:W-:Y:S01]  /*d600*/  BSSY B0, `(.L_x_35) ;  /* 0x0000023000007945 */ /* 0x000fe20003800000 */
[----:B------:R-:W-:Y:S02]  /*d610*/  MOV R9, 0x7f800000 ;  /* 0x7f80000000097802 */ /* 0x000fe40000000f00 */
[----:B------:R-:W2:Y:S01]  /*d620*/  SHFL.BFLY PT, R6, R3, 0x1, 0x1f ;  /* 0x0c201f0003067f89 */ /* 0x000ea200000e0000 */
[----:B------:R-:W-:Y:S02]  /*d630*/  MOV R10, 0x3f800000 ;  /* 0x3f800000000a7802 */ /* 0x000fe40000000f00 */
[----:B------:R-:W-:Y:S01]  /*d640*/  MOV R11, 0x7f800000 ;  /* 0x7f800000000b7802 */ /* 0x000fe20000000f00 */
[----:B-1----:R-:W-:Y:S01]  /*d650*/  FADD R5, R5, R4 ;  /* 0x0000000405057221 */ /* 0x002fe20000000000 */
[----:B--2---:R-:W-:-:S04]  /*d660*/  FADD R16, R6, R3 ;  /* 0x0000000306107221 */ /* 0x004fc80000000000 */
[----:B------:R-:W1:Y:S04]  /*d670*/  SHFL.BFLY PT, R8, R5, 0x2, 0x1f ;  /* 0x0c401f0005087f89 */ /* 0x000e6800000e0000 */
[----:B------:R-:W2:Y:S01]  /*d680*/  SHFL.BFLY PT, R17, R16, 0x2, 0x1f ;  /* 0x0c401f0010117f89 */ /* 0x000ea200000e0000 */
[C---:B-1----:R-:W-:Y:S01]  /*d690*/  FSETP.NE.AND P0, PT, R5.reuse, -R8, PT ;  /* 0x800000080500720b */ /* 0x042fe20003f05000 */
[----:B------:R-:W-:Y:S01]  /*d6a0*/  FADD R6, R5, R8 ;  /* 0x0000000805067221 */ /* 0x000fe20000000000 */
[----:B------:R-:W-:Y:S01]  /*d6b0*/  MOV R8, 0x3f800000 ;  /* 0x3f80000000087802 */ /* 0x000fe20000000f00 */
[----:B--2---:R-:W-:-:S10]  /*d6c0*/  FADD R7, R16, R17 ;  /* 0x0000001110077221 */ /* 0x004fd40000000000 */
[----:B------:R-:W-:Y:S05]  /*d6d0*/  @!P0 BRA `(.L_x_36) ;  /* 0x0000000000548947 */ /* 0x000fea0003800000 */
[----:B------:R-:W-:Y:S01]  /*d6e0*/  IADD3 R3, R6, 0x1800000, RZ ;  /* 0x0180000006037810 */ /* 0x000fe20007ffe0ff */
[----:B------:R-:W-:Y:S03]  /*d6f0*/  BSSY B1, `(.L_x_37) ;  /* 0x000000c000017945 */ /* 0x000fe60003800000 */
[----:B------:R-:W-:-:S04]  /*d700*/  LOP3.LUT R3, R3, 0x7f800000, RZ, 0xc0, !PT ;  /* 0x7f80000003037812 */ /* 0x000fc800078ec0ff */
[----:B------:R-:W-:-:S13]  /*d710*/  ISETP.GT.U32.AND P0, PT, R3, 0x1ffffff, PT ;  /* 0x01ffffff0300780c */ /* 0x000fda0003f04070 */
[----:B------:R-:W-:Y:S05]  /*d720*/  @P0 BRA `(.L_x_38) ;  /* 0x0000000000100947 */ /* 0x000fea0003800000 */
[----:B------:R-:W-:Y:S02]  /*d730*/  MOV R4, R6 ;  /* 0x0000000600047202 */ /* 0x000fe40000000f00 */
[----:B------:R-:W-:-:S07]  /*d740*/  MOV R15, 0xd760 ;  /* 0x0000d760000f7802 */ /* 0x000fce0000000f00 */
[----:B------:R-:W-:Y:S05]  /*d750*/  CALL.REL.NOINC `($__internal_0_$__cuda_sm20_rcp_rn_f32_slowpath) ;  /* 0x0000003c00647944 */ /* 0x000fea0003c00000 */
[----:B------:R-:W-:Y:S05]  /*d760*/  BRA `(.L_x_39) ;  /* 0x0000000000107947 */ /* 0x000fea0003800000 */
.L_x_38:
[----:B------:R-:W1:Y:S02]  /*d770*/  MUFU.RCP R3, R6 ;  /* 0x0000000600037308 */ /* 0x000e640000001000 */
[----:B-1----:R-:W-:-:S04]  /*d780*/  FFMA R4, R6, R3, -1 ;  /* 0xbf80000006047423 */ /* 0x002fc80000000003 */
[----:B------:R-:W-:-:S04]  /*d790*/  FADD.FTZ R4, -R4, -RZ ;  /* 0x800000ff04047221 */ /* 0x000fc80000010100 */
[----:B------:R-:W-:-:S07]  /*d7a0*/  FFMA R10, R3, R4, R3 ;  /* 0x00000004030a7223 */ /* 0x000fce0000000003 */
.L_x_39:
[----:B------:R-:W-:Y:S05]  /*d7b0*/  BSYNC B1 ;  /* 0x0000000000017941 */ /* 0x000fea0003800000 */
.L_x_37:
[----:B------:R-:W-:Y:S01]  /*d7c0*/  FSETP.GEU.AND P0, PT, |R6|, 1.175494350822287508e-38, PT ;  /* 0x008000000600780b */ /* 0x000fe20003f0e200 */
[----:B------:R-:W-:-:S12]  /*d7d0*/  ULDC UR4, c[0x0][0x600] ;  /* 0x0001800000047ab9 */ /* 0x000fd80000000800 */
[----:B------:R-:W-:-:S04]  /*d7e0*/  @!P0 FMUL R6, R6, 16777216 ;  /* 0x4b80000006068820 */ /* 0x000fc80000400000 */
[----:B------:R-:W1:Y:S02]  /*d7f0*/  MUFU.LG2 R3, R6 ;  /* 0x0000000600037308 */ /* 0x000e640000000c00 */
[----:B-1----:R-:W-:-:S04]  /*d800*/  @!P0 FADD R3, R3, -24 ;  /* 0xc1c0000003038421 */ /* 0x002fc80000000000 */
[----:B------:R-:W-:-:S04]  /*d810*/  FMUL R3, R3, 0.69314718246459960938 ;  /* 0x3f31721803037820 */ /* 0x000fc80000400000 */
[----:B------:R-:W-:-:S07]  /*d820*/  FFMA R11, R0, UR4, R3 ;  /* 0x00000004000b7c23 */ /* 0x000fce0008000003 */
.L_x_36:
[----:B------:R-:W-:Y:S05]  /*d830*/  BSYNC B0 ;  /* 0x0000000000007941 */ /* 0x000fea0003800000 */
.L_x_35:
[----:B------:R-:W-:Y:S01]  /*d840*/  FSETP.NE.AND P0, PT, R16, -R17, PT ;  /* 0x800000111000720b */ /* 0x000fe20003f05000 */
[----:B------:R-:W-:Y:S01]  /*d850*/  ULDC UR4, c[0x0][0x608] ;  /* 0x0001820000047ab9 */ /* 0x000fe20000000800 */
[----:B------:R-:W-:Y:S01]  /*d860*/  BSSY B0, `(.L_x_40) ;  /* 0x0000041000007945 */ /* 0x000fe20003800000 */
[----:B------:R-:W-:-:S04]  /*d870*/  FMUL R10, R10, UR4 ;  /* 0x000000040a0a7c20 */ /* 0x000fc80008400000 */
        /* <DEDUP_REMOVED lines=40> */
[----:B------:R-:W-:Y:S06]  /*db00*/  @!P0 BRA `(.L_x_41) ;  /* 0x0000000000588947 */ /* 0x000fec0003800000 */
        /* <DEDUP_REMOVED lines=8> */
[----:B------:R-:W-:Y:S01]  /*db90*/  MOV R8, R10 ;  /* 0x0000000a00087202 */ /* 0x000fe20000000f00 */
[----:B------:R-:W-:Y:S06]  /*dba0*/  BRA `(.L_x_44) ;  /* 0x0000000000107947 */ /* 0x000fec0003800000 */
.L_x_43:
[----:B------:R-:W1:Y:S02]  /*dbb0*/  MUFU.RCP R8, R7 ;  /* 0x0000000700087308 */ /* 0x000e640000001000 */
[----:B-1----:R-:W-:-:S04]  /*dbc0*/  FFMA R0, R7, R8, -1 ;  /* 0xbf80000007007423 */ /* 0x002fc80000000008 */
[----:B------:R-:W-:-:S04]  /*dbd0*/  FADD.FTZ R3, -R0, -RZ ;  /* 0x800000ff00037221 */ /* 0x000fc80000010100 */
[----:B------:R-:W-:-:S07]  /*dbe0*/  FFMA R8, R8, R3, R8 ;  /* 0x0000000308087223 */ /* 0x000fce0000000008 */
.L_x_44:
[----:B------:R-:W-:Y:S05]  /*dbf0*/  BSYNC B1 ;  /* 0x0000000000017941 */ /* 0x000fea0003800000 */
.L_x_42:
[----:B------:R-:W-:Y:S01]  /*dc00*/  FSETP.GEU.AND P0, PT, |R7|, 1.175494350822287508e-38, PT ;  /* 0x008000000700780b */ /* 0x000fe20003f0e200 */
[----:B------:R-:W-:-:S12]  /*dc10*/  ULDC UR4, c[0x0][0x600] ;  /* 0x0001800000047ab9 */ /* 0x000fd80000000800 */
[----:B------:R-:W-:-:S04]  /*dc20*/  @!P0 FMUL R7, R7, 16777216 ;  /* 0x4b80000007078820 */ /* 0x000fc80000400000 */
[----:B------:R-:W1:Y:S02]  /*dc30*/  MUFU.LG2 R0, R7 ;  /* 0x0000000700007308 */ /* 0x000e640000000c00 */
[----:B-1----:R-:W-:-:S04]  /*dc40*/  @!P0 FADD R0, R0, -24 ;  /* 0xc1c0000000008421 */ /* 0x002fc80000000000 */
[----:B------:R-:W-:-:S04]  /*dc50*/  FMUL R9, R0, 0.69314718246459960938 ;  /* 0x3f31721800097820 */ /* 0x000fc80000400000 */
[----:B------:R-:W-:-:S07]  /*dc60*/  FFMA R9, R2, UR4, R9 ;  /* 0x0000000402097c23 */ /* 0x000fce0008000009 */
.L_x_41:
[----:B------:R-:W-:Y:S05]  /*dc70*/  BSYNC B0 ;  /* 0x0000000000007941 */ /* 0x000fea0003800000 */
.L_x_40:
[----:B------:R-:W-:Y:S01]  /*dc80*/  UIADD3 UR4, UR37, -0x1, URZ ;  /* 0xffffffff25047890 */ /* 0x000fe2000fffe03f */
[----:B------:R-:W1:Y:S01]  /*dc90*/  S2R R2, SR_TID.X ;  /* 0x0000000000027919 */ /* 0x000e620000002100 */
[----:B------:R-:W-:Y:S01]  /*dca0*/  ULDC UR5, c[0x0][0x608] ;  /* 0x0001820000057ab9 */ /* 0x000fe20000000800 */
[----:B------:R-:W-:Y:S01]  /*dcb0*/  ULDC.64 UR8, c[0x0][0x208] ;  /* 0x0000820000087ab9 */ /* 0x000fe20000000a00 */
[----:B------:R-:W-:Y:S02]  /*dcc0*/  FMUL R8, R8, UR5 ;  /* 0x0000000508087c20 */ /* 0x000fe40008400000 */
[----:B------:R-:W-:Y:S01]  /*dcd0*/  ISETP.NE.AND P0, PT, RZ, UR4, PT ;  /* 0x00000004ff007c0c */ /* 0x000fe2000bf05270 */
[----:B------:R-:W-:Y:S01]  /*dce0*/  ULEA UR4, UR37, UR36, 0x3 ;  /* 0x0000002425047291 */ /* 0x000fe2000f8e183f */
[-C--:B------:R-:W-:Y:S01]  /*dcf0*/  FMUL R19, R218, R8.reuse ;  /* 0x00000008da137220 */ /* 0x080fe20000400000 */
[-C--:B------:R-:W-:Y:S01]  /*dd00*/  FMUL R219, R219, R8.reuse ;  /* 0x00000008dbdb7220 */ /* 0x080fe20000400000 */
[----:B------:R-:W-:Y:S01]  /*dd10*/  SEL R0, RZ, 0x1, P0 ;  /* 0x00000001ff007807 */ /* 0x000fe20000000000 */
[-C--:B------:R-:W-:Y:S01]  /*dd20*/  FMUL R23, R222, R8.reuse ;  /* 0x00000008de177220 */ /* 0x080fe20000400000 */
[-C--:B------:R-:W-:Y:S01]  /*dd30*/  FMUL R223, R223, R8.reuse ;  /* 0x00000008dfdf7220 */ /* 0x080fe20000400000 */
[-C--:B------:R-:W-:Y:S01]  /*dd40*/  FMUL R25, R226, R8.reuse ;  /* 0x00000008e2197220 */ /* 0x080fe20000400000 */
[----:B------:R-:W-:Y:S01]  /*dd50*/  SHF.L.U32 R0, R0, 0x1f, RZ ;  /* 0x0000001f00007819 */ /* 0x000fe200000006ff */
[-C--:B------:R-:W-:Y:S01]  /*dd60*/  FMUL R227, R227, R8.reuse ;  /* 0x00000008e3e37220 */ /* 0x080fe20000400000 */
[-C--:B------:R-:W-:Y:S01]  /*dd70*/  FMUL R27, R230, R8.reuse ;  /* 0x00000008e61b7220 */ /* 0x080fe20000400000 */
[-C--:B------:R-:W-:Y:S01]  /*dd80*/  FMUL R231, R231, R8.reuse ;  /* 0x00000008e7e77220 */ /* 0x080fe20000400000 */
[----:B------:R-:W2:Y:S01]  /*dd90*/  SYNCS.PHASECHK.TRANS64.TRYWAIT P0, [UR4+0x6e098], R0 ;  /* 0x06e09800ff0075a7 */ /* 0x000ea20008000144 */
        /* <DEDUP_REMOVED lines=14> */
[----:B-1----:R-:W-:Y:S01]  /*de80*/  LOP3.LUT P1, RZ, R2, 0x3, RZ, 0xc0, !PT ;  /* 0x0000000302ff7812 */ /* 0x002fe2000782c0ff */
[-C--:B------:R-:W-:Y:S01]  /*de90*/  FMUL R43, R198, R8.reuse ;  /* 0x00000008c62b7220 */ /* 0x080fe20000400000 */
[----:B------:R-:W-:Y:S01]  /*dea0*/  FMUL R199, R199, R8 ;  /* 0x00000008c7c77220 */ /* 0x000fe20000400000 */
[----:B------:R-:W-:Y:S01]  /*deb0*/  LOP3.LUT R16, R2, 0x7f, RZ, 0xc0, !PT ;  /* 0x0000007f02107812 */ /* 0x000fe200078ec0ff */
[----:B--2---:R-:W-:Y:S09]  /*dec0*/  @!P0 BRA `(.L_x_45) ;  /* 0x0000003000f88947 */ /* 0x004ff20003800000 */
.L_x_100:
[----:B------:R-:W-:Y:S01]  /*ded0*/  USHF.L.U32 UR42, UR7, 0x6, URZ ;  /* 0x00000006072a7899 */ /* 0x000fe2000800063f */
[----:B------:R-:W-:Y:S01]  /*dee0*/  BSSY B0, `(.L_x_46) ;  /* 0x0000018000007945 */ /* 0x000fe20003800000 */
[----:B------:R-:W-:-:S03]  /*def0*/  SHF.R.U32.HI R17, RZ, 0x5, R16 ;  /* 0x00000005ff117819 */ /* 0x000fc60000011610 */
[----:B------:R-:W-:Y:S07]  /*df00*/  @P1 BRA `(.L_x_47) ;  /* 0x0000000000541947 */ /* 0x000fee0003800000 */
[----:B------:R-:W2:Y:S01]  /*df10*/  S2UR UR4, SR_CTAID.Y ;  /* 0x00000000000479c3 */ /* 0x000ea20000002600 */
[----:B-1----:R-:W-:Y:S01]  /*df20*/  SHF.R.U32.HI R0, RZ, 0x2, R2 ;  /* 0x00000002ff007819 */ /* 0x002fe20000011602 */
[----:B------:R-:W-:Y:S01]  /*df30*/  ULDC.64 UR6, c[0x0][0x688] ;  /* 0x0001a20000067ab9 */ /* 0x000fe20000000a00 */
[----:B------:R-:W-:Y:S02]  /*df40*/  SHF.L.U32 R3, R17, 0x4, RZ ;  /* 0x0000000411037819 */ /* 0x000fe400000006ff */
[----:B------:R-:W-:-:S03]  /*df50*/  LOP3.LUT R0, R0, 0x7, RZ, 0xc0, !PT ;  /* 0x0000000700007812 */ /* 0x000fc600078ec0ff */
[----:B------:R-:W1:Y:S01]  /*df60*/  S2UR UR5, SR_CTAID.Z ;  /* 0x00000000000579c3 */ /* 0x000e620000002700 */
[----:B------:R-:W-:-:S04]  /*df70*/  LOP3.LUT R0, R3, 0xfffffff0, R0, 0xe2, !PT ;  /* 0xfffffff003007812 */ /* 0x000fc800078ee200 */
[----:B------:R-:W-:-:S04]  /*df80*/  IADD3 R3, R0, UR42, RZ ;  /* 0x0000002a00037c10 */ /* 0x000fc8000fffe0ff */
[----:B------:R-:W-:Y:S01]  /*df90*/  IADD3 R2, R3, 0x8, RZ ;  /* 0x0000000803027810 */ /* 0x000fe20007ffe0ff */
[----:B--2---:R-:W-:-:S04]  /*dfa0*/  UIMAD UR4, UR4, UR6, UR42 ;  /* 0x00000006040472a4 */ /* 0x004fc8000f8e022a */
[----:B-1----:R-:W-:-:S03]  /*dfb0*/  UIMAD UR4, UR5, UR7, UR4 ;  /* 0x00000007050472a4 */ /* 0x002fc6000f8e0204 */
[----:B------:R-:W-:Y:S02]  /*dfc0*/  ULDC UR5, c[0x0][0x288] ;  /* 0x0000a20000057ab9 */ /* 0x000fe40000000800 */
[----:B------:R-:W-:Y:S02]  /*dfd0*/  ISETP.GE.U32.AND P0, PT, R3, UR5, PT ;  /* 0x0000000503007c0c */ /* 0x000fe4000bf06070 */
[----:B------:R-:W-:Y:S02]  /*dfe0*/  IADD3 R0, P2, R0, UR4, RZ ;  /* 0x0000000400007c10 */ /* 0x000fe4000ff5e0ff */
[----:B------:R-:W-:Y:S01]  /*dff0*/  ISETP.GE.U32.AND P1, PT, R2, UR5, PT ;  /* 0x0000000502007c0c */ /* 0x000fe2000bf26070 */
[----:B------:R-:W-:Y:S01]  /*e000*/  ULDC.64 UR4, c[0x0][0x680] ;  /* 0x0001a00000047ab9 */ /* 0x000fe20000000a00 */
[----:B------:R-:W-:Y:S02]  /*e010*/  IADD3.X R3, RZ, RZ, RZ, P2, !PT ;  /* 0x000000ffff037210 */ /* 0x000fe400017fe4ff */
[----:B------:R-:W-:-:S04]  /*e020*/  LEA R2, P2, R0, UR4, 0x2 ;  /* 0x0000000400027c11 */ /* 0x000fc8000f8410ff */
[----:B------:R-:W-:-:S05]  /*e030*/  LEA.HI.X R3, R0, UR5, R3, 0x2, P2 ;  /* 0x0000000500037c11 */ /* 0x000fca00090f1403 */
[----:B------:R2:W-:Y:S04]  /*e040*/  @!P0 STG.E desc[UR8][R2.64], R11 ;  /* 0x0000000b02008986 */ /* 0x0005e8000c101908 */
[----:B------:R2:W-:Y:S02]  /*e050*/  @!P1 STG.E desc[UR8][R2.64+0x20], R9 ;  /* 0x0000200902009986 */ /* 0x0005e4000c101908 */
.L_x_47:
[----:B------:R-:W-:Y:S05]  /*e060*/  BSYNC B0 ;  /* 0x0000000000007941 */ /* 0x000fea0003800000 */
.L_x_46:
[----:B------:R-:W-:Y:S01]  /*e070*/  ULDC.64 UR4, c[0x0][0x730] ;  /* 0x0001cc0000047ab9 */ /* 0x000fe20000000a00 */
[-C--:B------:R-:W-:Y:S01]  /*e080*/  FMUL R45, R170, R8.reuse ;  /* 0x00000008aa2d7220 */ /* 0x080fe20000400000 */
[----:B------:R-:W-:Y:S01]  /*e090*/  ISETP.NE.U32.AND P0, PT, RZ, UR4, PT ;  /* 0x00000004ff007c0c */ /* 0x000fe2000bf05070 */
[-C--:B------:R-:W-:Y:S01]  /*e0a0*/  FMUL R171, R171, R8.reuse ;  /* 0x00000008abab7220 */ /* 0x080fe20000400000 */
[-C--:B------:R-:W-:Y:S01]  /*e0b0*/  FMUL R47, R174, R8.reuse ;  /* 0x00000008ae2f7220 */ /* 0x080fe20000400000 */
[-C--:B------:R-:W-:Y:S01]  /*e0c0*/  FMUL R175, R175, R8.reuse ;  /* 0x00000008afaf7220 */ /* 0x080fe20000400000 */
[----:B------:R-:W-:Y:S01]  /*e0d0*/  ISETP.NE.AND.EX P0, PT, RZ, UR5, PT, P0 ;  /* 0x00000005ff007c0c */ /* 0x000fe2000bf05300 */
        /* <DEDUP_REMOVED lines=12> */
[----:B------:R-:W-:Y:S06]  /*e1a0*/  @P0 BRA `(.L_x_48) ;  /* 0x0000000000200947 */ /* 0x000fec0003800000 */
[----:B------:R-:W-:Y:S02]  /*e1b0*/  ULDC.64 UR4, c[0x0][0x728] ;  /* 0x0001ca0000047ab9 */ /* 0x000fe40000000a00 */
[----:B------:R-:W-:-:S04]  /*e1c0*/  ISETP.NE.U32.AND P0, PT, RZ, UR4, PT ;  /* 0x00000004ff007c0c */ /* 0x000fc8000bf05070 */
[----:B------:R-:W-:-:S13]  /*e1d0*/  ISETP.NE.AND.EX P0, PT, RZ, UR5, PT, P0 ;  /* 0x00000005ff007c0c */ /* 0x000fda000bf05300 */
[----:B------:R-:W-:Y:S05]  /*e1e0*/  @!P0 BRA `(.L_x_49) ;  /* 0x00000000000c8947 */ /* 0x000fea0003800000 */
[----:B-12---:R-:W1:Y:S02]  /*e1f0*/  LDC.64 R2, c[0x0][0x728] ;  /* 0x0001ca00ff027b82 */ /* 0x006e640000000a00 */
[----:B-1----:R4:W5:Y:S01]  /*e200*/  LDG.E R2, desc[UR8][R2.64] ;  /* 0x0000000802027981 */ /* 0x002962000c1e1900 */
[----:B------:R-:W-:Y:S05]  /*e210*/  BRA `(.L_x_48) ;  /* 0x0000000000047947 */ /* 0x000fea0003800000 */
.L_x_49:
[----:B--2---:R-:W3:Y:S02]  /*e220*/  LDC R2, c[0x0][0x720] ;  /* 0x0001c800ff027b82 */ /* 0x004ee40000000800 */
.L_x_48:
[----:B-1----:R-:W-:Y:S02]  /*e230*/  MOV R0, RZ ;  /* 0x000000ff00007202 */ /* 0x002fe40000000f00 */
[----:B---3-5:R-:W-:Y:S02]  /*e240*/  MOV R46, R2 ;  /* 0x00000002002e7202 */ /* 0x028fe40000000f00 */
[----:B------:R-:W-:-:S13]  /*e250*/  LOP3.LUT P0, RZ, R0, 0x1bf, RZ, 0xc0, !PT ;  /* 0x000001bf00ff7812 */ /* 0x000fda000780c0ff */
[----:B------:R-:W-:Y:S05]  /*e260*/  @!P0 BRA `(.L_x_50) ;  /* 0x0000000000408947 */ /* 0x000fea0003800000 */
[----:B------:R-:W-:Y:S01]  /*e270*/  MOV R0, 0x0 ;  /* 0x0000000000007802 */ /* 0x000fe20000000f00 */
[----:B------:R-:W-:Y:S01]  /*e280*/  ULDC.64 UR4, c[0x4][0x70] ;  /* 0x01001c0000047ab9 */ /* 0x000fe20000000a00 */
[----:B------:R-:W-:Y:S01]  /*e290*/  ULDC.64 UR6, c[0x4][0x8] ;  /* 0x0100020000067ab9 */ /* 0x000fe20000000a00 */
[----:B------:R-:W-:Y:S01]  /*e2a0*/  MOV R4, UR4 ;  /* 0x0000000400047c02 */ /* 0x000fe20008000f00 */
[----:B--2-4-:R1:W2:Y:S01]  /*e2b0*/  LDC.64 R2, c[0x4][R0] ;  /* 0x0100000000027b82 */ /* 0x0142a20000000a00 */
[----:B------:R-:W-:Y:S01]  /*e2c0*/  MOV R5, UR5 ;  /* 0x0000000500057c02 */ /* 0x000fe20008000f00 */
[----:B------:R-:W-:Y:S01]  /*e2d0*/  ULDC.64 UR4, c[0x4][0x78] ;  /* 0x01001e0000047ab9 */ /* 0x000fe20000000a00 */
[----:B------:R-:W-:Y:S02]  /*e2e0*/  MOV R10, UR6 ;  /* 0x00000006000a7c02 */ /* 0x000fe40008000f00 */
[----:B------:R-:W-:Y:S02]  /*e2f0*/  MOV R6, UR4 ;  /* 0x0000000400067c02 */ /* 0x000fe40008000f00 */
[----:B------:R-:W-:-:S02]  /*e300*/  MOV R7, UR5 ;  /* 0x0000000500077c02 */ /* 0x000fc40008000f00 */
[----:B------:R-:W-:Y:S02]  /*e310*/  MOV R11, UR7 ;  /* 0x00000007000b7c02 */ /* 0x000fe40008000f00 */
[----:B------:R-:W-:Y:S02]  /*e320*/  MOV R8, 0x70 ;  /* 0x0000007000087802 */ /* 0x000fe40000000f00 */
[----:B------:R-:W-:Y:S02]  /*e330*/  MOV R12, 0x1 ;  /* 0x00000001000c7802 */ /* 0x000fe40000000f00 */
[----:B-1----:R-:W-:-:S07]  /*e340*/  MOV R13, RZ ;  /* 0x000000ff000d7202 */ /* 0x002fce0000000f00 */
[----:B------:R-:W-:-:S07]  /*e350*/  LEPC R20, `(.L_x_50) ;  /* 0x000000001014794e */ /* 0x000fce0000000000 */
[----:B--2---:R-:W-:Y:S05]  /*e360*/  CALL.ABS.NOINC R2 ;  /* 0x0000000002007343 */ /* 0x004fea0003c00000 */
.L_x_50:
[----:B------:R-:W-:Y:S01]  /*e370*/  UIADD3 UR4, UR37, -0x1, URZ ;  /* 0xffffffff25047890 */ /* 0x000fe2000fffe03f */
[----:B------:R-:W-:-:S05]  /*e380*/  MOV R22, UR36 ;  /* 0x0000002400167c02 */ /* 0x000fca0008000f00 */
[----:B--2-4-:R-:W-:-:S05]  /*e390*/  MOV R3, UR4 ;  /* 0x0000000400037c02 */ /* 0x014fca0008000f00 */
[----:B------:R-:W-:-:S05]  /*e3a0*/  IMAD R22, R3, 0x2200, R22 ;  /* 0x0000220003167824 */ /* 0x000fca00078e0216 */
[----:B------:R-:W-:-:S13]  /*e3b0*/  LOP3.LUT P0, RZ, R22, 0x1b0, RZ, 0xc0, !PT ;  /* 0x000001b016ff7812 */ /* 0x000fda000780c0ff */
[----:B------:R-:W-:Y:S05]  /*e3c0*/  @!P0 BRA `(.L_x_51) ;  /* 0x0000000000408947 */ /* 0x000fea0003800000 */
[----:B------:R-:W-:Y:S01]  /*e3d0*/  MOV R0, 0x0 ;  /* 0x0000000000007802 */ /* 0x000fe20000000f00 */
[----:B------:R-:W-:Y:S01]  /*e3e0*/  ULDC.64 UR4, c[0x4][0x70] ;  /* 0x01001c0000047ab9 */ /* 0x000fe20000000a00 */
[----:B------:R-:W-:Y:S01]  /*e3f0*/  ULDC.64 UR6, c[0x4][0x78] ;  /* 0x01001e0000067ab9 */ /* 0x000fe20000000a00 */
[----:B------:R-:W-:Y:S01]  /*e400*/  MOV R4, UR4 ;  /* 0x0000000400047c02 */ /* 0x000fe20008000f00 */
[----:B------:R1:W2:Y:S01]  /*e410*/  LDC.64 R2, c[0x4][R0] ;  /* 0x0100000000027b82 */ /* 0x0002a20000000a00 */
        /* <DEDUP_REMOVED lines=11> */
.L_x_51:
[----:B------:R-:W1:Y:S01]  /*e4d0*/  S2R R5, SR_TID.X ;  /* 0x0000000000057919 */ /* 0x000e620000002100 */
[----:B------:R-:W-:Y:S01]  /*e4e0*/  ULDC.64 UR4, c[0x0][0x730] ;  /* 0x0001cc0000047ab9 */ /* 0x000fe20000000a00 */
[----:B------:R-:W-:Y:S02]  /*e4f0*/  IADD3 R16, R16, 0x1f, RZ ;  /* 0x0000001f10107810 */ /* 0x000fe40007ffe0ff */
[----:B------:R-:W-:Y:S02]  /*e500*/  ISETP.NE.U32.AND P0, PT, RZ, UR4, PT ;  /* 0x00000004ff007c0c */ /* 0x000fe4000bf05070 */
[----:B------:R-:W-:Y:S02]  /*e510*/  ISETP.GT.U32.AND P1, PT, R16, 0x3e, PT ;  /* 0x0000003e1000780c */ /* 0x000fe40003f24070 */
[----:B------:R-:W-:-:S13]  /*e520*/  ISETP.NE.AND.EX P0, PT, RZ, UR5, PT, P0 ;  /* 0x00000005ff007c0c */ /* 0x000fda000bf05300 */
[----:B------:R-:W2:Y:S01]  /*e530*/  @P0 LDC R46, c[0x0][0x720] ;  /* 0x0001c800ff2e0b82 */ /* 0x000ea20000000800 */
[C---:B-1----:R-:W-:Y:S02]  /*e540*/  SHF.L.U32 R0, R5.reuse, 0x5, RZ ;  /* 0x0000000505007819 */ /* 0x042fe400000006ff */
[----:B------:R-:W-:Y:S02]  /*e550*/  SHF.R.U32.HI R3, RZ, 0x1, R5 ;  /* 0x00000001ff037819 */ /* 0x000fe40000011605 */
[C---:B------:R-:W-:Y:S02]  /*e560*/  LOP3.LUT R2, R0.reuse, 0xc0, RZ, 0xc0, !PT ;  /* 0x000000c000027812 */ /* 0x040fe400078ec0ff */
[----:B------:R-:W-:Y:S02]  /*e570*/  LOP3.LUT R4, R0, 0x20, RZ, 0xc0, !PT ;  /* 0x0000002000047812 */ /* 0x000fe400078ec0ff */
[----:B------:R-:W-:Y:S02]  /*e580*/  LOP3.LUT R2, R2, 0x8, R3, 0xf8, !PT ;  /* 0x0000000802027812 */ /* 0x000fe400078ef803 */
[----:B------:R-:W-:-:S02]  /*e590*/  SHF.L.U32 R3, R5, 0x2, RZ ;  /* 0x0000000205037819 */ /* 0x000fc400000006ff */
[----:B------:R-:W-:Y:S01]  /*e5a0*/  LEA R4, R17, R4, 0x9 ;  /* 0x0000000411047211 */ /* 0x000fe200078e48ff */
[-C--:B--2---:R-:W-:Y:S01]  /*e5b0*/  FMUL R9, R25, R46.reuse ;  /* 0x0000002e19097220 */ /* 0x084fe20000400000 */
[----:B------:R-:W-:Y:S01]  /*e5c0*/  LOP3.LUT R3, R2, 0x18, R3, 0x78, !PT ;  /* 0x0000001802037812 */ /* 0x000fe200078e7803 */
[-C--:B------:R-:W-:Y:S01]  /*e5d0*/  FMUL R10, R227, R46.reuse ;  /* 0x0000002ee30a7220 */ /* 0x080fe20000400000 */
[----:B------:R-:W-:Y:S01]  /*e5e0*/  LOP3.LUT R0, R0, 0x100, RZ, 0xc0, !PT ;  /* 0x0000010000007812 */ /* 0x000fe200078ec0ff */
[-C--:B------:R-:W-:Y:S01]  /*e5f0*/  FMUL R217, R217, R46.reuse ;  /* 0x0000002ed9d97220 */ /* 0x080fe20000400000 */
[----:B------:R-:W-:Y:S01]  /*e600*/  LOP3.LUT P0, RZ, R5, 0x4, RZ, 0xc0, !PT ;  /* 0x0000000405ff7812 */ /* 0x000fe2000780c0ff */
[----:B------:R-:W-:Y:S01]  /*e610*/  FMUL R5, R19, R46 ;  /* 0x0000002e13057220 */ /* 0x000fe20000400000 */
[----:B------:R-:W-:Y:S01]  /*e620*/  IADD3 R3, R3, R4, R0 ;  /* 0x0000000403037210 */ /* 0x000fe20007ffe000 */
        /* <DEDUP_REMOVED lines=12> */
[----:B------:R-:W-:Y:S01]  /*e6f0*/  F2FP.F16.F32.PACK_AB R5, R0, R5 ;  /* 0x000000050005723e */ /* 0x000fe200000000ff */
[-C--:B------:R-:W-:Y:S01]  /*e700*/  FMUL R14, R29, R46.reuse ;  /* 0x0000002e1d0e7220 */ /* 0x080fe20000400000 */
[----:B------:R-:W-:Y:S01]  /*e710*/  MOV R0, 0x10 ;  /* 0x0000001000007802 */ /* 0x000fe20000000f00 */
[----:B------:R-:W-:Y:S01]  /*e720*/  FMUL R16, R31, R46 ;  /* 0x0000002e1f107220 */ /* 0x000fe20000400000 */
[----:B------:R-:W-:Y:S01]  /*e730*/  LEA R3, R3, R22, 0x1 ;  /* 0x0000001603037211 */ /* 0x000fe200078e08ff */
        /* <DEDUP_REMOVED lines=62> */
[----:B------:R-:W-:Y:S01]  /*eb20*/  FMUL R46, R59, R46 ;  /* 0x0000002e3b2e7220 */ /* 0x000fe20000400000 */
[----:B------:R-:W-:-:S02]  /*eb30*/  F2FP.F16.F32.PACK_AB R4, R217, R4 ;  /* 0x00000004d904723e */ /* 0x000fc400000000ff */
[----:B------:R-:W-:Y:S02]  /*eb40*/  F2FP.F16.F32.PACK_AB R6, R221, R6 ;  /* 0x00000006dd06723e */ /* 0x000fe400000000ff */
[----:B------:R-:W-:Y:S02]  /*eb50*/  F2FP.F16.F32.PACK_AB R7, R2, R7 ;  /* 0x000000070207723e */ /* 0x000fe400000000ff */
[----:B------:R-:W-:Y:S02]  /*eb60*/  F2FP.F16.F32.PACK_AB R8, R225, R8 ;  /* 0x00000008e108723e */ /* 0x000fe400000000ff */
[----:B------:R-:W-:Y:S02]  /*eb70*/  F2FP.F16.F32.PACK_AB R10, R229, R228 ;  /* 0x000000e4e50a723e */ /* 0x000fe400000000ff */
[----:B------:R-:W-:Y:S02]  /*eb80*/  F2FP.F16.F32.PACK_AB R11, R12, R11 ;  /* 0x0000000b0c0b723e */ /* 0x000fe400000000ff */
[----:B------:R-:W-:-:S02]  /*eb90*/  SEL R0, R0, 0xfffffff0, !P0 ;  /* 0xfffffff000007807 */ /* 0x000fc40004000000 */
[----:B------:R-:W-:Y:S01]  /*eba0*/  IADD3 R21, R3, 0x1000, RZ ;  /* 0x0000100003157810 */ /* 0x000fe20007ffe0ff */
[----:B------:R-:W-:Y:S06]  /*ebb0*/  @P1 BRA `(.L_x_52) ;  /* 0x0000000000041947 */ /* 0x000fec0003800000 */
[----:B------:R-:W-:-:S04]  /*ebc0*/  DEPBAR.LE SB0, 0x1 ;  /* 0x000080400000791a */ /* 0x000fc80000000000 */
.L_x_52:
[----:B------:R-:W-:Y:S05]  /*ebd0*/  WARPSYNC.ALL ;  /* 0x0000000000007948 */ /* 0x000fea0003800000 */
[----:B------:R-:W-:Y:S01]  /*ebe0*/  BAR.SYNC.DEFER_BLOCKING 0x1, 0x80 ;  /* 0x0042000000007b1d */ /* 0x000fe20000010000 */
[C---:B------:R-:W-:Y:S02]  /*ebf0*/  LEA R21, R0.reuse, R21, 0x1 ;  /* 0x0000001500157211 */ /* 0x040fe400078e08ff */
[----:B------:R-:W-:Y:S02]  /*ec00*/  LEA R0, R0, R3, 0x1 ;  /* 0x0000000300007211 */ /* 0x000fe400078e08ff */
[----:B------:R-:W-:Y:S01]  /*ec10*/  F2FP.F16.F32.PACK_AB R13, R13, R14 ;  /* 0x0000000e0d0d723e */ /* 0x000fe200000000ff */
[----:B------:R-:W-:Y:S01]  /*ec20*/  BSSY B0, `(.L_x_53) ;  /* 0x000001c000007945 */ /* 0x000fe20003800000 */
[----:B------:R-:W-:-:S02]  /*ec30*/  F2FP.F16.F32.PACK_AB R15, R15, R16 ;  /* 0x000000100f0f723e */ /* 0x000fc400000000ff */
[----:B------:R-:W-:Y:S02]  /*ec40*/  F2FP.F16.F32.PACK_AB R17, R17, R18 ;  /* 0x000000121111723e */ /* 0x000fe400000000ff */
[----:B------:R-:W-:Y:S02]  /*ec50*/  F2FP.F16.F32.PACK_AB R12, R201, R200 ;  /* 0x000000c8c90c723e */ /* 0x000fe400000000ff */
[----:B------:R-:W-:Y:S02]  /*ec60*/  F2FP.F16.F32.PACK_AB R14, R205, R204 ;  /* 0x000000cccd0e723e */ /* 0x000fe400000000ff */
[----:B------:R-:W-:Y:S02]  /*ec70*/  F2FP.F16.F32.PACK_AB R16, R209, R208 ;  /* 0x000000d0d110723e */ /* 0x000fe400000000ff */
[----:B------:R-:W-:Y:S02]  /*ec80*/  F2FP.F16.F32.PACK_AB R18, R213, R212 ;  /* 0x000000d4d512723e */ /* 0x000fe400000000ff */
[----:B------:R-:W-:Y:S01]  /*ec90*/  F2FP.F16.F32.PACK_AB R19, R19, R20 ;  /* 0x000000141313723e */ /* 0x000fe200000000ff */
[----:B------:R1:W-:Y:S04]  /*eca0*/  STSM.16.M88.4 [R3], R4 ;  /* 0x0000000403007844 */ /* 0x0003e80000000200 */
[----:B------:R1:W-:Y:S01]  /*ecb0*/  STSM.16.M88.4 [R0], R8 ;  /* 0x0000000800007844 */ /* 0x0003e20000000200 */
[----:B------:R-:W-:Y:S01]  /*ecc0*/  @!PT LDS RZ, [RZ] ;  /* 0x00000000fffff984 */ /* 0x000fe20000000800 */
[----:B------:R-:W-:Y:S01]  /*ecd0*/  @!PT LDS RZ, [RZ] ;  /* 0x00000000fffff984 */ /* 0x000fe20000000800 */
[----:B------:R-:W-:Y:S01]  /*ece0*/  @!PT LDS RZ, [RZ] ;  /* 0x00000000fffff984 */ /* 0x000fe20000000800 */
[----:B------:R-:W-:Y:S01]  /*ecf0*/  @!PT LDS RZ, [RZ] ;  /* 0x00000000fffff984 */ /* 0x000fe20000000800 */
[----:B------:R2:W-:Y:S06]  /*ed00*/  MEMBAR.ALL.CTA ;  /* 0x0000000000007992 */ /* 0x0005ec0000008000 */
[----:B--2---:R-:W2:Y:S02]  /*ed10*/  FENCE.VIEW.ASYNC.S ;  /* 0x00000000000073c6 */ /* 0x004ea40000000000 */
[----:B--2---:R-:W-:Y:S06]  /*ed20*/  BAR.SYNC.DEFER_BLOCKING 0x1, 0x80 ;  /* 0x0042000000007b1d */ /* 0x004fec0000010000 */
[----:B------:R-:W-:Y:S05]  /*ed30*/  @P1 BRA `(.L_x_54) ;  /* 0x0000000000281947 */ /* 0x000fea0003800000 */
[----:B------:R-:W-:Y:S01]  /*ed40*/  S2UR UR44, SR_CTAID.Z ;  /* 0x00000000002c79c3 */ /* 0x000fe20000002700 */
[----:B------:R-:W-:Y:S01]  /*ed50*/  ULDC.64 UR4, c[0x0][0x198] ;  /* 0x0000660000047ab9 */ /* 0x000fe20000000a00 */
[----:B------:R-:W-:Y:S01]  /*ed60*/  R2UR UR40, R22 ;  /* 0x00000000162872ca */ /* 0x000fe200000e0000 */
[----:B------:R-:W-:Y:S01]  /*ed70*/  UIADD3 UR4, UP0, UR4, 0x670, URZ ;  /* 0x0000067004047890 */ /* 0x000fe2000ff1e03f */
[----:B------:R-:W-:-:S03]  /*ed80*/  UMOV UR41, URZ ;  /* 0x0000003f00297c82 */ /* 0x000fc60008000000 */
[----:B------:R-:W-:Y:S01]  /*ed90*/  UIADD3.X UR5, URZ, UR5, URZ, UP0, !UPT ;  /* 0x000000053f057290 */ /* 0x000fe200087fe43f */
[----:B------:R-:W2:Y:S08]  /*eda0*/  S2UR UR43, SR_CTAID.Y ;  /* 0x00000000002b79c3 */ /* 0x000eb00000002600 */
[----:B--2---:R2:W-:Y:S01]  /*edb0*/  UTMASTG.4D [UR40], [UR4] ;  /* 0x00000028040073b5 */ /* 0x0045e20008018000 */
[----:B------:R0:W-:Y:S01]  /*edc0*/  UTMACMDFLUSH ;  /* 0x00000000000079b7 */ /* 0x0001e20000000000 */
[----:B--2---:R-:W-:-:S04]  /*edd0*/  DEPBAR.LE SB0, 0x1 ;  /* 0x000080400000791a */ /* 0x004fc80000000000 */
.L_x_54:
[----:B------:R-:W-:Y:S05]  /*ede0*/  BSYNC B0 ;  /* 0x0000000000007941 */ /* 0x000fea0003800000 */
.L_x_53:
[----:B------:R-:W-:Y:S01]  /*edf0*/  BAR.SYNC.DEFER_BLOCKING 0x1, 0x80 ;  /* 0x0042000000007b1d */ /* 0x000fe20000010000 */
[----:B------:R-:W-:Y:S02]  /*ee00*/  F2FP.F16.F32.PACK_AB R184, R185, R184 ;  /* 0x000000b8b9b8723e */ /* 0x000fe400000000ff */
[----:B------:R-:W-:Y:S02]  /*ee10*/  F2FP.F16.F32.PACK_AB R192, R193, R192 ;  /* 0x000000c0c1c0723e */ /* 0x000fe400000000ff */
[----:B------:R-:W-:Y:S01]  /*ee20*/  F2FP.F16.F32.PACK_AB R185, R23, R24 ;  /* 0x0000001817b9723e */ /* 0x000fe200000000ff */
[----:B------:R-:W-:Y:S01]  /*ee30*/  BSSY B0, `(.L_x_55) ;  /* 0x000001b000007945 */ /* 0x000fe20003800000 */
[----:B------:R-:W-:Y:S02]  /*ee40*/  F2FP.F16.F32.PACK_AB R186, R189, R188 ;  /* 0x000000bcbdba723e */ /* 0x000fe400000000ff */
[----:B------:R-:W-:Y:S02]  /*ee50*/  F2FP.F16.F32.PACK_AB R187, R25, R26 ;  /* 0x0000001a19bb723e */ /* 0x000fe400000000ff */
[----:B------:R-:W-:-:S02]  /*ee60*/  F2FP.F16.F32.PACK_AB R193, R27, R28 ;  /* 0x0000001c1bc1723e */ /* 0x000fc400000000ff */
[----:B------:R-:W-:Y:S02]  /*ee70*/  F2FP.F16.F32.PACK_AB R194, R197, R196 ;  /* 0x000000c4c5c2723e */ /* 0x000fe400000000ff */
[----:B------:R-:W-:Y:S01]  /*ee80*/  F2FP.F16.F32.PACK_AB R195, R29, R30 ;  /* 0x0000001e1dc3723e */ /* 0x000fe200000000ff */
[----:B------:R2:W-:Y:S04]  /*ee90*/  STSM.16.M88.4 [R3+0x1000], R12 ;  /* 0x0010000c03007844 */ /* 0x0005e80000000200 */
[----:B------:R2:W-:Y:S01]  /*eea0*/  STSM.16.M88.4 [R0+0x1000], R16 ;  /* 0x0010001000007844 */ /* 0x0005e20000000200 */
[----:B------:R-:W-:Y:S01]  /*eeb0*/  @!PT LDS RZ, [RZ] ;  /* 0x00000000fffff984 */ /* 0x000fe20000000800 */
[----:B------:R-:W-:Y:S01]  /*eec0*/  @!PT LDS RZ, [RZ] ;  /* 0x00000000fffff984 */ /* 0x000fe20000000800 */
[----:B------:R-:W-:Y:S01]  /*eed0*/  @!PT LDS RZ, [RZ] ;  /* 0x00000000fffff984 */ /* 0x000fe20000000800 */
[----:B------:R-:W-:Y:S01]  /*eee0*/  @!PT LDS RZ, [RZ] ;  /* 0x00000000fffff984 */ /* 0x000fe20000000800 */
[----:B------:R3:W-:Y:S06]  /*eef0*/  MEMBAR.ALL.CTA ;  /* 0x0000000000007992 */ /* 0x0007ec0000008000 */
[----:B---3--:R-:W3:Y:S02]  /*ef00*/  FENCE.VIEW.ASYNC.S ;  /* 0x00000000000073c6 */ /* 0x008ee40000000000 */
[----:B---3--:R-:W-:Y:S06]  /*ef10*/  BAR.SYNC.DEFER_BLOCKING 0x1, 0x80 ;  /* 0x0042000000007b1d */ /* 0x008fec0000010000 */
[----:B------:R-:W-:Y:S05]  /*ef20*/  @P1 BRA `(.L_x_56) ;  /* 0x00000000002c1947 */ /* 0x000fea0003800000 */
[----:B------:R-:W-:Y:S01]  /*ef30*/  S2UR UR44, SR_CTAID.Z ;  /* 0x00000000002c79c3 */ /* 0x000fe20000002700 */
[----:B------:R-:W-:Y:S01]  /*ef40*/  R2UR UR40, R22 ;  /* 0x00000000162872ca */ /* 0x000fe200000e0000 */
[----:B------:R-:W-:Y:S01]  /*ef50*/  ULDC.64 UR4, c[0x0][0x198] ;  /* 0x0000660000047ab9 */ /* 0x000fe20000000a00 */
[----:B------:R-:W-:Y:S01]  /*ef60*/  UMOV UR41, 0x20 ;  /* 0x0000002000297882 */ /* 0x000fe20000000000 */
[----:B------:R-:W-:-:S04]  /*ef70*/  UIADD3 UR4, UP0, UR4, 0x670, URZ ;  /* 0x0000067004047890 */ /* 0x000fc8000ff1e03f */
[----:B------:R-:W3:Y:S01]  /*ef80*/  S2UR UR43, SR_CTAID.Y ;  /* 0x00000000002b79c3 */ /* 0x000ee20000002600 */
[----:B------:R-:W-:-:S05]  /*ef90*/  UIADD3.X UR5, URZ, UR5, URZ, UP0, !UPT ;  /* 0x000000053f057290 */ /* 0x000fca00087fe43f */
[----:B------:R-:W-:-:S09]  /*efa0*/  UIADD3 UR40, UR40, 0x1000, URZ ;  /* 0x0000100028287890 */ /* 0x000fd2000fffe03f */
[----:B---3--:R3:W-:Y:S01]  /*efb0*/  UTMASTG.4D [UR40], [UR4] ;  /* 0x00000028040073b5 */ /* 0x0087e20008018000 */
[----:B------:R0:W-:Y:S01]  /*efc0*/  UTMACMDFLUSH ;  /* 0x00000000000079b7 */ /* 0x0001e20000000000 */
[----:B---3--:R-:W-:-:S04]  /*efd0*/  DEPBAR.LE SB0, 0x1 ;  /* 0x000080400000791a */ /* 0x008fc80000000000 */
.L_x_56:
[----:B------:R-:W-:Y:S05]  /*efe0*/  BSYNC B0 ;  /* 0x0000000000007941 */ /* 0x000fea0003800000 */
.L_x_55:
        /* <DEDUP_REMOVED lines=17> */
[----:B----4-:R-:W4:Y:S02]  /*f100*/  FENCE.VIEW.ASYNC.S ;  /* 0x00000000000073c6 */ /* 0x010f240000000000 */
[----:B----4-:R-:W-:Y:S06]  /*f110*/  BAR.SYNC.DEFER_BLOCKING 0x1, 0x80 ;  /* 0x0042000000007b1d */ /* 0x010fec0000010000 */
[----:B------:R-:W-:Y:S05]  /*f120*/  @P1 BRA `(.L_x_58) ;  /* 0x00000000002c1947 */ /* 0x000fea0003800000 */
[----:B------:R-:W-:Y:S01]  /*f130*/  S2UR UR12, SR_CTAID.Z ;  /* 0x00000000000c79c3 */ /* 0x000fe20000002700 */
[----:B------:R-:W-:Y:S01]  /*f140*/  ULDC.64 UR4, c[0x0][0x198] ;  /* 0x0000660000047ab9 */ /* 0x000fe20000000a00 */
[----:B------:R-:W-:Y:S01]  /*f150*/  R2UR UR8, R22 ;  /* 0x00000000160872ca */ /* 0x000fe200000e0000 */
[----:B------:R-:W-:Y:S01]  /*f160*/  UIADD3 UR4, UP0, UR4, 0x670, URZ ;  /* 0x0000067004047890 */ /* 0x000fe2000ff1e03f */
[----:B------:R-:W-:Y:S01]  /*f170*/  UMOV UR9, 0x40 ;  /* 0x0000004000097882 */ /* 0x000fe20000000000 */
[----:B------:R-:W-:Y:S02]  /*f180*/  UMOV UR10, UR42 ;  /* 0x0000002a000a7c82 */ /* 0x000fe40008000000 */
[----:B------:R-:W-:Y:S01]  /*f190*/  UIADD3.X UR5, URZ, UR5, URZ, UP0, !UPT ;  /* 0x000000053f057290 */ /* 0x000fe200087fe43f */
[----:B------:R-:W4:Y:S08]  /*f1a0*/  S2UR UR11, SR_CTAID.Y ;  /* 0x00000000000b79c3 */ /* 0x000f300000002600 */
[----:B----4-:R4:W-:Y:S01]  /*f1b0*/  UTMASTG.4D [UR8], [UR4] ;  /* 0x00000008040073b5 */ /* 0x0109e20008018000 */
[----:B------:R0:W-:Y:S01]  /*f1c0*/  UTMACMDFLUSH ;  /* 0x00000000000079b7 */ /* 0x0001e20000000000 */
[----:B----4-:R-:W-:-:S04]  /*f1d0*/  DEPBAR.LE SB0, 0x1 ;  /* 0x000080400000791a */ /* 0x010fc80000000000 */
.L_x_58:
[----:B------:R-:W-:Y:S05]  /*f1e0*/  BSYNC B0 ;  /* 0x0000000000007941 */ /* 0x000fea0003800000 */
.L_x_57:
        /* <DEDUP_REMOVED lines=11> */
[----:B------:R4:W-:Y:S01]  /*f2a0*/  STSM.16.M88.4 [R21], R176 ;  /* 0x000000b015007844 */ /* 0x0009e20000000200 */
[----:B------:R-:W-:Y:S01]  /*f2b0*/  @!PT LDS RZ, [RZ] ;  /* 0x00000000fffff984 */ /* 0x000fe20000000800 */
[----:B------:R-:W-:Y:S01]  /*f2c0*/  @!PT LDS RZ, [RZ] ;  /* 0x00000000fffff984 */ /* 0x000fe20000000800 */
[----:B------:R-:W-:Y:S01]  /*f2d0*/  @!PT LDS RZ, [RZ] ;  /* 0x00000000fffff984 */ /* 0x000fe20000000800 */
[----:B------:R-:W-:Y:S01]  /*f2e0*/  @!PT LDS RZ, [RZ] ;  /* 0x00000000fffff984 */ /* 0x000fe20000000800 */
[----:B------:R5:W-:Y:S06]  /*f2f0*/  MEMBAR.ALL.CTA ;  /* 0x0000000000007992 */ /* 0x000bec0000008000 */
[----:B-----5:R-:W5:Y:S02]  /*f300*/  FENCE.VIEW.ASYNC.S ;  /* 0x00000000000073c6 */ /* 0x020f640000000000 */
[----:B-----5:R-:W-:Y:S06]  /*f310*/  BAR.SYNC.DEFER_BLOCKING 0x1, 0x80 ;  /* 0x0042000000007b1d */ /* 0x020fec0000010000 */
[----:B------:R-:W-:Y:S05]  /*f320*/  @P1 BRA `(.L_x_60) ;  /* 0x00000000002c1947 */ /* 0x000fea0003800000 */
[----:B------:R-:W-:Y:S01]  /*f330*/  S2UR UR44, SR_CTAID.Z ;  /* 0x00000000002c79c3 */ /* 0x000fe20000002700 */
[----:B------:R-:W-:Y:S01]  /*f340*/  R2UR UR40, R22 ;  /* 0x00000000162872ca */ /* 0x000fe200000e0000 */
[----:B------:R-:W-:Y:S01]  /*f350*/  ULDC.64 UR4, c[0x0][0x198] ;  /* 0x0000660000047ab9 */ /* 0x000fe20000000a00 */
[----:B------:R-:W-:Y:S01]  /*f360*/  UMOV UR41, 0x60 ;  /* 0x0000006000297882 */ /* 0x000fe20000000000 */
[----:B------:R-:W-:-:S04]  /*f370*/  UIADD3 UR4, UP0, UR4, 0x670, URZ ;  /* 0x0000067004047890 */ /* 0x000fc8000ff1e03f */
[----:B------:R-:W5:Y:S01]  /*f380*/  S2UR UR43, SR_CTAID.Y ;  /* 0x00000000002b79c3 */ /* 0x000f620000002600 */
[----:B------:R-:W-:-:S05]  /*f390*/  UIADD3.X UR5, URZ, UR5, URZ, UP0, !UPT ;  /* 0x000000053f057290 */ /* 0x000fca00087fe43f */
[----:B------:R-:W-:-:S09]  /*f3a0*/  UIADD3 UR40, UR40, 0x1000, URZ ;  /* 0x0000100028287890 */ /* 0x000fd2000fffe03f */
[----:B-----5:R1:W-:Y:S01]  /*f3b0*/  UTMASTG.4D [UR40], [UR4] ;  /* 0x00000028040073b5 */ /* 0x0203e20008018000 */
[----:B------:R0:W-:Y:S01]  /*f3c0*/  UTMACMDFLUSH ;  /* 0x00000000000079b7 */ /* 0x0001e20000000000 */
[----:B-1----:R-:W-:-:S04]  /*f3d0*/  DEPBAR.LE SB0, 0x1 ;  /* 0x000080400000791a */ /* 0x002fc80000000000 */
.L_x_60:
[----:B------:R-:W-:Y:S05]  /*f3e0*/  BSYNC B0 ;  /* 0x0000000000007941 */ /* 0x000fea0003800000 */
.L_x_59:
[----:B------:R-:W-:Y:S06]  /*f3f0*/  BAR.SYNC.DEFER_BLOCKING 0x1, 0x80 ;  /* 0x0042000000007b1d */ /* 0x000fec0000010000 */
[----:B------:R-:W-:Y:S01]  /*f400*/  BSSY B0, `(.L_x_61) ;  /* 0x0000015000007945 */ /* 0x000fe20003800000 */
[----:B------:R1:W-:Y:S04]  /*f410*/  STSM.16.M88.4 [R3], R152 ;  /* 0x0000009803007844 */ /* 0x0003e80000000200 */
        /* <DEDUP_REMOVED lines=16> */
[----:B------:R-:W5:Y:S08]  /*f520*/  S2UR UR11, SR_CTAID.Y ;  /* 0x00000000000b79c3 */ /* 0x000f700000002600 */
[----:B-----5:R1:W-:Y:S02]  /*f530*/  UTMASTG.4D [UR8], [UR4] ;  /* 0x00000008040073b5 */ /* 0x0203e40008018000 */
[----:B-1----:R0:W-:Y:S02]  /*f540*/  UTMACMDFLUSH ;  /* 0x00000000000079b7 */ /* 0x0021e40000000000 */
.L_x_62:
[----:B------:R-:W-:Y:S05]  /*f550*/  BSYNC B0 ;  /* 0x0000000000007941 */ /* 0x000fea0003800000 */
.L_x_61:
[----:B------:R-:W-:Y:S01]  /*f560*/  UIADD3 UR37, UR37, -0x1, URZ ;  /* 0xffffffff25257890 */ /* 0x000fe2000fffe03f */
[----:B------:R-:W-:-:S04]  /*f570*/  DEPBAR.LE SB0, 0x0 ;  /* 0x000080000000791a */ /* 0x000fc80000000000 */
[----:B------:R-:W-:-:S04]  /*f580*/  USHF.L.U32 UR4, UR37, 0x3, URZ ;  /* 0x0000000325047899 */ /* 0x000fc8000800063f */
[----:B------:R-:W-:-:S04]  /*f590*/  ULOP3.LUT UR4, UR4, 0x8, URZ, 0xe2, !UPT ;  /* 0x0000000804047892 */ /* 0x000fc8000f8ee23f */
[----:B------:R-:W-:-:S06]  /*f5a0*/  ULOP3.LUT UR4, UR4, 0x18, URZ, 0x3c, !UPT ;  /* 0x0000001804047892 */ /* 0x000fcc000f8e3c3f */
[----:B-123--:R-:W-:-:S04]  /*f5b0*/  MOV R0, UR4 ;  /* 0x0000000400007c02 */ /* 0x00efc80008000f00 */
[----:B------:R-:W-:Y:S01]  /*f5c0*/  SYNCS.ARRIVE.TRANS64.A1T0 RZ, [R0+UR36+0x6e090], RZ ;  /* 0x06e090ff00ff79a7 */ /* 0x000fe20008100024 */
[----:B------:R-:W-:Y:S05]  /*f5d0*/  EXIT ;  /* 0x000000000000794d */ /* 0x000fea0003800000 */
.L_x_6:
[----:B------:R-:W-:-:S08]  /*f5e0*/  UISETP.NE.AND UP0, UPT, UR5, 0x1, UPT ;  /* 0x000000010500788c */ /* 0x000fd0000bf05270 */
[----:B------:R-:W1:-:S00]  /*f5f0*/  USETMAXREG.DEALLOC.CTAPOOL 0x18 ;  /* 0x00000018000079c8 */ /* 0x000e4000080e0500 */
[----:B------:R-:W-:-:S13]  /*f600*/  PLOP3.LUT P0, PT, PT, PT, UP0, 0x80, 0x0 ;  /* 0x000000000000781c */ /* 0x000fda0003f0f008 */
[----:B------:R-:W-:Y:S05]  /*f610*/  @P0 EXIT ;  /* 0x000000000000094d */ /* 0x000fea0003800000 */
[----:B------:R-:W2:Y:S01]  /*f620*/  S2UR UR11, SR_CTAID.X ;  /* 0x00000000000b79c3 */ /* 0x000ea20000002500 */
[----:B------:R-:W-:Y:S01]  /*f630*/  ELECT P3, URZ, PT ;  /* 0x00000000003f782f */ /* 0x000fe20003860000 */
[----:B------:R-:W-:Y:S01]  /*f640*/  BSSY B0, `(.L_x_63) ;  /* 0x0000043000007945 */ /* 0x000fe20003800000 */
[----:B-1----:R-:W-:Y:S02]  /*f650*/  MOV R0, RZ ;  /* 0x000000ff00007202 */ /* 0x002fe40000000f00 */
[----:B------:R-:W-:Y:S02]  /*f660*/  MOV R7, RZ ;  /* 0x000000ff00077202 */ /* 0x000fe40000000f00 */
[----:B------:R-:W-:Y:S01]  /*f670*/  MOV R3, RZ ;  /* 0x000000ff00037202 */ /* 0x000fe20000000f00 */
[----:B------:R-:W1:Y:S08]  /*f680*/  S2UR UR52, SR_CTAID.Y ;  /* 0x00000000003479c3 */ /* 0x000e700000002600 */
[----:B------:R-:W3:Y:S01]  /*f690*/  S2UR UR53, SR_CTAID.Z ;  /* 0x00000000003579c3 */ /* 0x000ee20000002700 */
[----:B--2---:R-:W-:Y:S01]  /*f6a0*/  USHF.L.U32 UR11, UR11, 0x7, URZ ;  /* 0x000000070b0b7899 */ /* 0x004fe2000800063f */
[----:B------:R-:W-:Y:S11]  /*f6b0*/  @!P3 BRA `(.L_x_64) ;  /* 0x0000000000ecb947 */ /* 0x000ff60003800000 */
[----:B------:R-:W2:Y:S01]  /*f6c0*/  S2R R3, SR_CgaCtaId ;  /* 0x0000000000037919 */ /* 0x000ea20000008800 */
[----:B------:R-:W-:Y:S02]  /*f6d0*/  MOV R2, 0x400 ;  /* 0x0000040000027802 */ /* 0x000fe40000000f00 */
[----:B------:R-:W-:Y:S02]  /*f6e0*/  MOV R4, 0x1 ;  /* 0x0000000100047802 */ /* 0x000fe40000000f00 */
[----:B--2---:R-:W-:Y:S02]  /*f6f0*/  LEA R3, R3, R2, 0x18 ;  /* 0x0000000203037211 */ /* 0x004fe400078ec0ff */
[----:B------:R-:W-:-:S04]  /*f700*/  SHF.L.U32 R2, R4, 0x1f, RZ ;  /* 0x0000001f04027819 */ /* 0x000fc800000006ff */
[----:B------:R-:W2:Y:S02]  /*f710*/  SYNCS.PHASECHK.TRANS64.TRYWAIT P0, [R3+URZ+0x6e060], R2 ;  /* 0x06e06002030075a7 */ /* 0x000ea4000800017f */
[----:B--2---:R-:W-:Y:S05]  /*f720*/  @!P0 BRA `(.L_x_65) ;  /* 0x0000001800f88947 */ /* 0x004fea0003800000 */
.L_x_101:
[----:B------:R-:W-:Y:S01]  /*f730*/  ULOP3.LUT UR5, UR4, 0x2, URZ, 0xfc, !UPT ;  /* 0x0000000204057892 */ /* 0x000fe2000f8efc3f */
[----:B--2---:R-:W-:-:S03]  /*f740*/  @P2 MOV R2, 0x5000 ;  /* 0x0000500000022802 */ /* 0x004fc60000000f00 */
[----:B------:R-:W-:Y:S01]  /*f750*/  UPRMT UR5, UR5, 0x9910, URZ ;  /* 0x0000991005057896 */ /* 0x000fe2000800003f */
[----:B------:R2:W-:Y:S03]  /*f760*/  @P2 SYNCS.ARRIVE.TRANS64 RZ, [R3+URZ+0x6e050], R2 ;  /* 0x06e0500203ff29a7 */ /* 0x0005e6000800003f */
[----:B------:R-:W-:-:S06]  /*f770*/  UISETP.NE.AND UP0, UPT, UR5, 0x2, UPT ;  /* 0x000000020500788c */ /* 0x000fcc000bf05270 */
[----:B------:R-:W-:-:S13]  /*f780*/  PLOP3.LUT P0, PT, PT, PT, UP0, 0x80, 0x0 ;  /* 0x000000000000781c */ /* 0x000fda0003f0f008 */
[----:B--2---:R-:W-:Y:S05]  /*f790*/  @P0 BRA `(.L_x_66) ;  /* 0x0000000000040947 */ /* 0x004fea0003800000 */
[----:B-1-3--:R-:W-:Y:S01]  /*f7a0*/  BPT.TRAP 0x1 ;  /* 0x000000040000795c */ /* 0x00afe20000300000 */
.L_x_66:
[----:B------:R-:W-:-:S04]  /*f7b0*/  LOP3.LUT P0, RZ, R6, 0x1f, RZ, 0xc0, !PT ;  /* 0x0000001f06ff7812 */ /* 0x000fc8000780c0ff */
[----:B------:R-:W-:-:S13]  /*f7c0*/  PLOP3.LUT P0, PT, P0, P2, PT, 0x2a, 0x0 ;  /* 0x000000000000781c */ /* 0x000fda0000704572 */
[----:B------:R-:W-:Y:S05]  /*f7d0*/  @P0 BRA `(.L_x_67) ;  /* 0x0000000000040947 */ /* 0x000fea0003800000 */
[----:B-1-3--:R-:W-:Y:S01]  /*f7e0*/  BPT.TRAP 0x1 ;  /* 0x000000040000795c */ /* 0x00afe20000300000 */
.L_x_67:
[----:B------:R-:W-:Y:S01]  /*f7f0*/  R2UR UR8, R3 ;  /* 0x00000000030872ca */ /* 0x000fe200000e0000 */
[----:B------:R-:W-:Y:S01]  /*f800*/  ULDC.64 UR6, c[0x0][0x198] ;  /* 0x0000660000067ab9 */ /* 0x000fe20000000a00 */
[----:B------:R-:W-:Y:S01]  /*f810*/  UMOV UR14, 0x0 ;  /* 0x00000000000e7882 */ /* 0x000fe20000000000 */
[----:B------:R-:W-:Y:S01]  /*f820*/  UIADD3 UR6, UP0, UR6, 0xf0, URZ ;  /* 0x000000f006067890 */ /* 0x000fe2000ff1e03f */
[----:B------:R-:W-:Y:S01]  /*f830*/  MOV R7, 0x40 ;  /* 0x0000004000077802 */ /* 0x000fe20000000f00 */
[----:B------:R-:W-:Y:S01]  /*f840*/  UMOV UR15, 0x10000000 ;  /* 0x10000000000f7882 */ /* 0x000fe20000000000 */
[----:B------:R-:W-:Y:S01]  /*f850*/  UMOV UR10, URZ ;  /* 0x0000003f000a7c82 */ /* 0x000fe20008000000 */
[----:B------:R-:W-:Y:S01]  /*f860*/  UIADD3.X UR7, URZ, UR7, URZ, UP0, !UPT ;  /* 0x000000073f077290 */ /* 0x000fe200087fe43f */
[----:B------:R-:W-:Y:S01]  /*f870*/  MOV R3, 0x1 ;  /* 0x0000000100037802 */ /* 0x000fe20000000f00 */
[----:B-1----:R-:W-:Y:S01]  /*f880*/  UMOV UR12, UR52 ;  /* 0x00000034000c7c82 */ /* 0x002fe20008000000 */
[----:B---3--:R-:W-:Y:S01]  /*f890*/  UMOV UR13, UR53 ;  /* 0x00000035000d7c82 */ /* 0x008fe20008000000 */
[----:B------:R-:W-:Y:S01]  /*f8a0*/  UMOV UR34, 0x20 ;  /* 0x0000002000227882 */ /* 0x000fe20000000000 */
[----:B------:R-:W-:Y:S01]  /*f8b0*/  UMOV UR35, UR11 ;  /* 0x0000000b00237c82 */ /* 0x000fe20008000000 */
[----:B------:R-:W-:-:S02]  /*f8c0*/  UIADD3 UR9, UR8, 0x6e050, URZ ;  /* 0x0006e05008097890 */ /* 0x000fc4000fffe03f */
[----:B------:R-:W-:Y:S02]  /*f8d0*/  UIADD3 UR32, UR8, 0x1000, URZ ;  /* 0x0000100008207890 */ /* 0x000fe4000fffe03f */
[----:B------:R-:W-:Y:S02]  /*f8e0*/  UIADD3 UR24, UR8, 0x2000, URZ ;  /* 0x0000200008187890 */ /* 0x000fe4000fffe03f */
[----:B------:R-:W-:Y:S02]  /*f8f0*/  UIADD3 UR16, UR8, 0x3000, URZ ;  /* 0x0000300008107890 */ /* 0x000fe4000fffe03f */
[----:B------:R-:W-:Y:S02]  /*f900*/  UIADD3 UR48, UR8, 0x4000, URZ ;  /* 0x0000400008307890 */ /* 0x000fe4000fffe03f */
[----:B------:R2:W-:Y:S01]  /*f910*/  UTMALDG.4D [UR8], [UR6], desc[UR14] ;  /* 0x00000e08060075b4 */ /* 0x0005e20008019000 */
[----:B------:R-:W-:Y:S01]  /*f920*/  UMOV UR36, UR52 ;  /* 0x0000003400247c82 */ /* 0x000fe20008000000 */
[----:B------:R-:W-:Y:S01]  /*f930*/  UMOV UR37, UR53 ;  /* 0x0000003500257c82 */ /* 0x000fe20008000000 */
[----:B------:R-:W-:Y:S01]  /*f940*/  UMOV UR33, UR9 ;  /* 0x0000000900217c82 */ /* 0x000fe20008000000 */
[----:B------:R-:W-:Y:S01]  /*f950*/  UMOV UR26, 0x40 ;  /* 0x00000040001a7882 */ /* 0x000fe20000000000 */
[----:B------:R-:W-:Y:S01]  /*f960*/  UMOV UR27, UR11 ;  /* 0x0000000b001b7c82 */ /* 0x000fe20008000000 */
[----:B------:R-:W-:Y:S01]  /*f970*/  UMOV UR28, UR52 ;  /* 0x00000034001c7c82 */ /* 0x000fe20008000000 */
[----:B------:R-:W-:Y:S01]  /*f980*/  UMOV UR29, UR53 ;  /* 0x00000035001d7c82 */ /* 0x000fe20008000000 */
[----:B------:R-:W-:Y:S01]  /*f990*/  UMOV UR25, UR9 ;  /* 0x0000000900197c82 */ /* 0x000fe20008000000 */
[----:B------:R-:W-:Y:S01]  /*f9a0*/  UMOV UR18, 0x60 ;  /* 0x0000006000127882 */ /* 0x000fe20000000000 */
[----:B------:R-:W-:Y:S01]  /*f9b0*/  UMOV UR19, UR11 ;  /* 0x0000000b00137c82 */ /* 0x000fe20008000000 */
[----:B------:R-:W-:Y:S01]  /*f9c0*/  UMOV UR20, UR52 ;  /* 0x0000003400147c82 */ /* 0x000fe20008000000 */
[----:B------:R2:W-:Y:S01]  /*f9d0*/  UTMALDG.4D [UR32], [UR6], desc[UR14] ;  /* 0x00000e20060075b4 */ /* 0x0005e20008019000 */
[----:B------:R-:W-:Y:S01]  /*f9e0*/  UMOV UR21, UR53 ;  /* 0x0000003500157c82 */ /* 0x000fe20008000000 */
[----:B------:R-:W-:Y:S01]  /*f9f0*/  UMOV UR17, UR9 ;  /* 0x0000000900117c82 */ /* 0x000fe20008000000 */
[----:B------:R-:W-:Y:S01]  /*fa00*/  UMOV UR50, 0x80 ;  /* 0x0000008000327882 */ /* 0x000fe20000000000 */
[----:B------:R-:W-:Y:S01]  /*fa10*/  UMOV UR51, UR11 ;  /* 0x0000000b00337c82 */ /* 0x000fe20008000000 */
[----:B------:R-:W-:Y:S01]  /*fa20*/  UMOV UR49, UR9 ;  /* 0x0000000900317c82 */ /* 0x000fe20008000000 */
[----:B------:R2:W-:Y:S01]  /*fa30*/  UTMALDG.4D [UR24], [UR6], desc[UR14] ;  /* 0x00000e18060075b4 */ /* 0x0005e20008019000 */
[----:B------:R2:W-:Y:S01]  /*fa40*/  UTMALDG.4D [UR16], [UR6], desc[UR14] ;  /* 0x00000e10060075b4 */ /* 0x0005e20008019000 */
[----:B------:R2:W-:Y:S02]  /*fa50*/  UTMALDG.4D [UR48], [UR6], desc[UR14] ;  /* 0x00000e30060075b4 */ /* 0x0005e40008019000 */
[----:B--2---:R-:W-:Y:S01]  /*fa60*/  NOP ;  /* 0x0000000000007918 */ /* 0x004fe20000000000 */
.L_x_64:
[----:B-1-3--:R-:W-:Y:S05]  /*fa70*/  BSYNC B0 ;  /* 0x0000000000007941 */ /* 0x00afea0003800000 */
.L_x_63:
[----:B------:R-:W1:Y:S01]  /*fa80*/  LDC R2, c[0x0][0x28c] ;  /* 0x0000a300ff027b82 */ /* 0x000e620000000800 */
[----:B------:R-:W-:Y:S01]  /*fa90*/  BSSY B0, `(.L_x_68) ;  /* 0x000003f000007945 */ /* 0x000fe20003800000 */
[----:B-1----:R-:W-:-:S13]  /*faa0*/  ISETP.GT.AND P4, PT, R2, RZ, P3 ;  /* 0x000000ff0200720c */ /* 0x002fda0001f84270 */
[----:B------:R-:W-:Y:S05]  /*fab0*/  @!P4 BRA `(.L_x_69) ;  /* 0x0000000000f0c947 */ /* 0x000fea0003800000 */
[----:B------:R-:W1:Y:S01]  /*fac0*/  S2R R5, SR_CgaCtaId ;  /* 0x0000000000057919 */ /* 0x000e620000008800 */
[----:B------:R-:W-:-:S04]  /*fad0*/  MOV R0, 0x400 ;  /* 0x0000040000007802 */ /* 0x000fc80000000f00 */
[----:B-1----:R-:W-:Y:S02]  /*fae0*/  LEA R5, R5, R0, 0x18 ;  /* 0x0000000005057211 */ /* 0x002fe400078ec0ff */
[----:B------:R-:W-:-:S04]  /*faf0*/  MOV R0, 0x1 ;  /* 0x0000000100007802 */ /* 0x000fc80000000f00 */
[----:B------:R-:W-:-:S04]  /*fb00*/  SHF.L.U32 R0, R0, 0x1f, RZ ;  /* 0x0000001f00007819 */ /* 0x000fc800000006ff */
[----:B------:R-:W1:Y:S02]  /*fb10*/  SYNCS.PHASECHK.TRANS64.TRYWAIT P0, [R5+URZ+0x6e028], R0 ;  /* 0x06e02800050075a7 */ /* 0x000e64000800017f */
[----:B-1----:R-:W-:Y:S05]  /*fb20*/  @!P0 BRA `(.L_x_70) ;  /* 0x00000018000c8947 */ /* 0x002fea0003800000 */
.L_x_102:
[----:B------:R-:W-:Y:S01]  /*fb30*/  ULOP3.LUT UR5, UR4, 0x2, URZ, 0xfc, !UPT ;  /* 0x0000000204057892 */ /* 0x000fe2000f8efc3f */
[----:B-1----:R-:W-:-:S03]  /*fb40*/  @P2 MOV R0, 0x14000 ;  /* 0x0001400000002802 */ /* 0x002fc60000000f00 */
[----:B------:R-:W-:Y:S01]  /*fb50*/  UPRMT UR5, UR5, 0x9910, URZ ;  /* 0x0000991005057896 */ /* 0x000fe2000800003f */
[----:B------:R1:W-:Y:S03]  /*fb60*/  @P2 SYNCS.ARRIVE.TRANS64 RZ, [R5+URZ+0x6e000], R0 ;  /* 0x06e0000005ff29a7 */ /* 0x0003e6000800003f */
[----:B------:R-:W-:-:S06]  /*fb70*/  UISETP.NE.AND UP0, UPT, UR5, 0x2, UPT ;  /* 0x000000020500788c */ /* 0x000fcc000bf05270 */
[----:B------:R-:W-:-:S13]  /*fb80*/  PLOP3.LUT P0, PT, PT, PT, UP0, 0x80, 0x0 ;  /* 0x000000000000781c */ /* 0x000fda0003f0f008 */
[----:B-1----:R-:W-:Y:S05]  /*fb90*/  @P0 BRA `(.L_x_71) ;  /* 0x0000000000040947 */ /* 0x002fea0003800000 */
[----:B------:R-:W-:Y:S01]  /*fba0*/  BPT.TRAP 0x1 ;  /* 0x000000040000795c */ /* 0x000fe20000300000 */
.L_x_71:
[----:B------:R-:W-:-:S04]  /*fbb0*/  LOP3.LUT P0, RZ, R6, 0x1f, RZ, 0xc0, !PT ;  /* 0x0000001f06ff7812 */ /* 0x000fc8000780c0ff */
[----:B------:R-:W-:-:S13]  /*fbc0*/  PLOP3.LUT P0, PT, P0, P2, PT, 0x2a, 0x0 ;  /* 0x000000000000781c */ /* 0x000fda0000704572 */
[----:B------:R-:W-:Y:S05]  /*fbd0*/  @P0 BRA `(.L_x_72) ;  /* 0x0000000000040947 */ /* 0x000fea0003800000 */
[----:B------:R-:W-:Y:S01]  /*fbe0*/  BPT.TRAP 0x1 ;  /* 0x000000040000795c */ /* 0x000fe20000300000 */
.L_x_72:
[----:B------:R-:W-:Y:S01]  /*fbf0*/  R2UR UR16, R5 ;  /* 0x00000000051072ca */ /* 0x000fe200000e0000 */
[----:B------:R-:W-:Y:S01]  /*fc00*/  ULDC.64 UR6, c[0x0][0x198] ;  /* 0x0000660000067ab9 */ /* 0x000fe20000000a00 */
[----:B------:R-:W-:Y:S01]  /*fc10*/  UMOV UR51, URZ ;  /* 0x0000003f00337c82 */ /* 0x000fe20008000000 */
[----:B------:R-:W-:Y:S01]  /*fc20*/  UIADD3 UR6, UP0, UR6, 0x1f0, URZ ;  /* 0x000001f006067890 */ /* 0x000fe2000ff1e03f */
[----:B------:R-:W-:Y:S01]  /*fc30*/  MOV R0, 0x1 ;  /* 0x0000000100007802 */ /* 0x000fe20000000f00 */
[----:B------:R-:W-:Y:S01]  /*fc40*/  UMOV UR8, 0x0 ;  /* 0x0000000000087882 */ /* 0x000fe20000000000 */
[----:B------:R-:W-:Y:S01]  /*fc50*/  UMOV UR9, 0x10000000 ;  /* 0x1000000000097882 */ /* 0x000fe20000000000 */
[----:B------:R-:W-:Y:S01]  /*fc60*/  UIADD3.X UR7, URZ, UR7, URZ, UP0, !UPT ;  /* 0x000000073f077290 */ /* 0x000fe200087fe43f */
[----:B------:R-:W-:Y:S01]  /*fc70*/  UMOV UR50, URZ ;  /* 0x0000003f00327c82 */ /* 0x000fe20008000000 */
[----:B------:R-:W-:Y:S01]  /*fc80*/  UMOV UR42, 0x20 ;  /* 0x00000020002a7882 */ /* 0x000fe20000000000 */
[----:B------:R-:W-:Y:S01]  /*fc90*/  UMOV UR44, UR52 ;  /* 0x00000034002c7c82 */ /* 0x000fe20008000000 */
[----:B------:R-:W-:-:S02]  /*fca0*/  UMOV UR45, UR53 ;  /* 0x00000035002d7c82 */ /* 0x000fc40008000000 */
[----:B------:R-:W-:Y:S02]  /*fcb0*/  UIADD3 UR48, UR16, 0xa000, URZ ;  /* 0x0000a00010307890 */ /* 0x000fe4000fffe03f */
[----:B------:R-:W-:Y:S02]  /*fcc0*/  UIADD3 UR49, UR16, 0x6e000, URZ ;  /* 0x0006e00010317890 */ /* 0x000fe4000fffe03f */
[----:B------:R-:W-:Y:S02]  /*fcd0*/  UIADD3 UR40, UR16, 0xe000, URZ ;  /* 0x0000e00010287890 */ /* 0x000fe4000fffe03f */
[----:B------:R-:W-:Y:S02]  /*fce0*/  UIADD3 UR32, UR16, 0x12000, URZ ;  /* 0x0001200010207890 */ /* 0x000fe4000fffe03f */
[----:B------:R-:W-:Y:S02]  /*fcf0*/  UIADD3 UR24, UR16, 0x16000, URZ ;  /* 0x0001600010187890 */ /* 0x000fe4000fffe03f */
[----:B------:R-:W-:Y:S01]  /*fd00*/  UIADD3 UR16, UR16, 0x1a000, URZ ;  /* 0x0001a00010107890 */ /* 0x000fe2000fffe03f */
[----:B------:R1:W-:Y:S01]  /*fd10*/  UTMALDG.4D [UR48], [UR6], desc[UR8] ;  /* 0x00000830060075b4 */ /* 0x0003e20008019000 */
        /* <DEDUP_REMOVED lines=18> */
[----:B------:R1:W-:Y:S01]  /*fe40*/  UTMALDG.4D [UR32], [UR6], desc[UR8] ;  /* 0x00000820060075b4 */ /* 0x0003e20008019000 */
[----:B------:R1:W-:Y:S01]  /*fe50*/  UTMALDG.4D [UR24], [UR6], desc[UR8] ;  /* 0x00000818060075b4 */ /* 0x0003e20008019000 */
[----:B------:R1:W-:Y:S02]  /*fe60*/  UTMALDG.4D [UR16], [UR6], desc[UR8] ;  /* 0x00000810060075b4 */ /* 0x0003e40008019000 */
[----:B-1----:R-:W-:Y:S01]  /*fe70*/  NOP ;  /* 0x0000000000007918 */ /* 0x002fe20000000000 */
.L_x_69:
[----:B------:R-:W-:Y:S05]  /*fe80*/  BSYNC B0 ;  /* 0x0000000000007941 */ /* 0x000fea0003800000 */
.L_x_68:
[----:B------:R-:W-:Y:S04]  /*fe90*/  BSSY B0, `(.L_x_73) ;  /* 0x0000041000007945 */ /* 0x000fe80003800000 */
[----:B------:R-:W-:Y:S05]  /*fea0*/  @!P3 BRA `(.L_x_74) ;  /* 0x0000000000fcb947 */ /* 0x000fea0003800000 */
[----:B------:R-:W1:Y:S01]  /*feb0*/  S2R R5, SR_CgaCtaId ;  /* 0x0000000000057919 */ /* 0x000e620000008800 */
[----:B------:R-:W-:-:S04]  /*fec0*/  MOV R4, 0x400 ;  /* 0x0000040000047802 */ /* 0x000fc80000000f00 */
[----:B-1----:R-:W-:Y:S02]  /*fed0*/  LEA R8, R5, R4, 0x18 ;  /* 0x0000000405087211 */ /* 0x002fe400078ec0ff */
[----:B------:R-:W-:Y:S02]  /*fee0*/  MOV R5, 0x1 ;  /* 0x0000000100057802 */ /* 0x000fe40000000f00 */
[----:B------:R-:W-:Y:S02]  /*fef0*/  LEA R4, R3, R8, 0x3 ;  /* 0x0000000803047211 */ /* 0x000fe400078e18ff */
[----:B------:R-:W-:-:S04]  /*ff00*/  SHF.L.U32 R5, R5, 0x1f, RZ ;  /* 0x0000001f05057819 */ /* 0x000fc800000006ff */
[----:B------:R-:W1:Y:S02]  /*ff10*/  SYNCS.PHASECHK.TRANS64.TRYWAIT P0, [R4+URZ+0x6e060], R5 ;  /* 0x06e06005040075a7 */ /* 0x000e64000800017f */
[----:B-1----:R-:W-:Y:S05]  /*ff20*/  @!P0 BRA `(.L_x_75) ;  /* 0x0000001400208947 */ /* 0x002fea0003800000 */
.L_x_103:
        /* <DEDUP_REMOVED lines=8> */
.L_x_76:
[----:B------:R-:W-:-:S04]  /*ffb0*/  LOP3.LUT P0, RZ, R6, 0x1f, RZ, 0xc0, !PT ;  /* 0x0000001f06ff7812 */ /* 0x000fc8000780c0ff */
[----:B------:R-:W-:-:S13]  /*ffc0*/  PLOP3.LUT P0, PT, P0, P2, PT, 0x2a, 0x0 ;  /* 0x000000000000781c */ /* 0x000fda0000704572 */
[----:B------:R-:W-:Y:S05]  /*ffd0*/  @P0 BRA `(.L_x_77) ;  /* 0x0000000000040947 */ /* 0x000fea0003800000 */
[----:B------:R-:W-:Y:S01]  /*ffe0*/  BPT.TRAP 0x1 ;  /* 0x000000040000795c */ /* 0x000fe20000300000 */
.L_x_77:
[----:B------:R-:W-:Y:S01]  /*fff0*/  R2UR UR40, R3 ;  /* 0x00000000032872ca */ /* 0x000fe200000e0000 */
[----:B------:R-:W-:Y:S01]  /*10000*/  ULDC.64 UR6, c[0x0][0x198] ;  /* 0x0000660000067ab9 */ /* 0x000fe20000000a00 */
[----:B------:R-:W-:Y:S01]  /*10010*/  R2UR UR5, R8 ;  /* 0x00000000080572ca */ /* 0x000fe200000e0000 */
[----:B------:R-:W-:Y:S01]  /*10020*/  UIADD3 UR6, UP0, UR6, 0xf0, URZ ;  /* 0x000000f006067890 */ /* 0x000fe2000ff1e03f */
[----:B------:R-:W-:Y:S01]  /*10030*/  R2UR UR43, R7 ;  /* 0x00000000072b72ca */ /* 0x000fe200000e0000 */
[----:B------:R-:W-:Y:S01]  /*10040*/  UMOV UR8, 0x0 ;  /* 0x0000000000087882 */ /* 0x000fe20000000000 */
[----:B------:R-:W-:Y:S01]  /*10050*/  R2UR UR41, R4 ;  /* 0x00000000042972ca */ /* 0x000fe200000e0000 */
[----:B------:R-:W-:Y:S01]  /*10060*/  UIADD3.X UR7, URZ, UR7, URZ, UP0, !UPT ;  /* 0x000000073f077290 */ /* 0x000fe200087fe43f */
[----:B------:R-:W-:Y:S01]  /*10070*/  UMOV UR9, 0x10000000 ;  /* 0x1000000000097882 */ /* 0x000fe20000000000 */
[----:B------:R-:W-:Y:S01]  /*10080*/  UMOV UR42, URZ ;  /* 0x0000003f002a7c82 */ /* 0x000fe20008000000 */
[----:B------:R-:W-:Y:S01]  /*10090*/  UMOV UR44, UR52 ;  /* 0x00000034002c7c82 */ /* 0x000fe20008000000 */
[----:B------:R-:W-:Y:S01]  /*100a0*/  UMOV UR45, UR53 ;  /* 0x00000035002d7c82 */ /* 0x000fe20008000000 */
[----:B------:R-:W-:Y:S01]  /*100b0*/  UMOV UR34, 0x20 ;  /* 0x0000002000227882 */ /* 0x000fe20000000000 */
[----:B------:R-:W-:-:S02]  /*100c0*/  UMOV UR36, UR52 ;  /* 0x0000003400247c82 */ /* 0x000fc40008000000 */
[----:B------:R-:W-:Y:S02]  /*100d0*/  UIMAD UR40, UR40, 0x5000, UR5 ;  /* 0x00005000282878a4 */ /* 0x000fe4000f8e0205 */
[----:B------:R-:W-:Y:S02]  /*100e0*/  UIADD3 UR43, UR11, UR43, URZ ;  /* 0x0000002b0b2b7290 */ /* 0x000fe4000fffe03f */
[----:B------:R-:W-:Y:S02]  /*100f0*/  UIADD3 UR41, UR41, 0x6e050, URZ ;  /* 0x0006e05029297890 */ /* 0x000fe4000fffe03f */
[----:B------:R-:W-:Y:S02]  /*10100*/  UIADD3 UR32, UR40, 0x1000, URZ ;  /* 0x0000100028207890 */ /* 0x000fe4000fffe03f */
[----:B------:R-:W-:Y:S02]  /*10110*/  UIADD3 UR24, UR40, 0x2000, URZ ;  /* 0x0000200028187890 */ /* 0x000fe4000fffe03f */
[----:B------:R-:W-:-:S02]  /*10120*/  UIADD3 UR16, UR40, 0x3000, URZ ;  /* 0x0000300028107890 */ /* 0x000fc4000fffe03f */
        /* <DEDUP_REMOVED lines=22> */
[----:B-1----:R-:W-:Y:S01]  /*10290*/  NOP ;  /* 0x0000000000007918 */ /* 0x002fe20000000000 */
.L_x_74:
[----:B------:R-:W-:Y:S05]  /*102a0*/  BSYNC B0 ;  /* 0x0000000000007941 */ /* 0x000fea0003800000 */
.L_x_73:
[----:B------:R-:W-:Y:S01]  /*102b0*/  BSSY B0, `(.L_x_78) ;  /* 0x0000043000007945 */ /* 0x000fe20003800000 */
[----:B------:R-:W-:-:S03]  /*102c0*/  MOV R8, RZ ;  /* 0x000000ff00087202 */ /* 0x000fc60000000f00 */
        /* <DEDUP_REMOVED lines=9> */
.L_x_104:
        /* <DEDUP_REMOVED lines=8> */
.L_x_81:
[----:B------:R-:W-:-:S04]  /*103e0*/  LOP3.LUT P0, RZ, R6, 0x1f, RZ, 0xc0, !PT ;  /* 0x0000001f06ff7812 */ /* 0x000fc8000780c0ff */
[----:B------:R-:W-:-:S13]  /*103f0*/  PLOP3.LUT P0, PT, P0, P2, PT, 0x2a, 0x0 ;  /* 0x000000000000781c */ /* 0x000fda0000704572 */
[----:B------:R-:W-:Y:S05]  /*10400*/  @P0 BRA `(.L_x_82) ;  /* 0x0000000000040947 */ /* 0x000fea0003800000 */
[----:B------:R-:W-:Y:S01]  /*10410*/  BPT.TRAP 0x1 ;  /* 0x000000040000795c */ /* 0x000fe20000300000 */
.L_x_82:
[C---:B------:R-:W-:Y:S01]  /*10420*/  IMAD R5, R0.reuse, 0x14000, R5 ;  /* 0x0001400000057824 */ /* 0x040fe200078e0205 */
[----:B------:R-:W-:Y:S01]  /*10430*/  R2UR UR41, R3 ;  /* 0x00000000032972ca */ /* 0x000fe200000e0000 */
[----:B------:R-:W-:Y:S01]  /*10440*/  ULDC.64 UR6, c[0x0][0x198] ;  /* 0x0000660000067ab9 */ /* 0x000fe20000000a00 */
[----:B------:R-:W-:Y:S01]  /*10450*/  UMOV UR43, URZ ;  /* 0x0000003f002b7c82 */ /* 0x000fe20008000000 */
[----:B------:R-:W-:Y:S01]  /*10460*/  UIADD3 UR6, UP0, UR6, 0x2f0, URZ ;  /* 0x000002f006067890 */ /* 0x000fe2000ff1e03f */
[----:B------:R-:W-:Y:S01]  /*10470*/  R2UR UR48, R5 ;  /* 0x00000000053072ca */ /* 0x000fe200000e0000 */
[----:B------:R-:W-:Y:S01]  /*10480*/  UMOV UR8, 0x0 ;  /* 0x0000000000087882 */ /* 0x000fe20000000000 */
[----:B------:R-:W-:Y:S01]  /*10490*/  UMOV UR9, 0x10000000 ;  /* 0x1000000000097882 */ /* 0x000fe20000000000 */
[----:B------:R-:W-:Y:S01]  /*104a0*/  UIADD3.X UR7, URZ, UR7, URZ, UP0, !UPT ;  /* 0x000000073f077290 */ /* 0x000fe200087fe43f */
[----:B------:R-:W-:Y:S01]  /*104b0*/  IADD3 R0, R0, 0x1, RZ ;  /* 0x0000000100007810 */ /* 0x000fe20007ffe0ff */
[----:B------:R-:W-:Y:S01]  /*104c0*/  UMOV UR42, URZ ;  /* 0x0000003f002a7c82 */ /* 0x000fe20008000000 */
[----:B------:R-:W-:Y:S01]  /*104d0*/  UMOV UR44, UR52 ;  /* 0x00000034002c7c82 */ /* 0x000fe20008000000 */
[----:B------:R-:W-:Y:S01]  /*104e0*/  UMOV UR45, UR53 ;  /* 0x00000035002d7c82 */ /* 0x000fe20008000000 */
[----:B------:R-:W-:Y:S01]  /*104f0*/  UMOV UR34, 0x20 ;  /* 0x0000002000227882 */ /* 0x000fe20000000000 */
[----:B------:R-:W-:Y:S01]  /*10500*/  UIADD3 UR41, UR41, 0x6e000, URZ ;  /* 0x0006e00029297890 */ /* 0x000fe2000fffe03f */
[----:B------:R-:W-:Y:S01]  /*10510*/  MOV R8, 0x1 ;  /* 0x0000000100087802 */ /* 0x000fe20000000f00 */
[----:B------:R-:W-:Y:S01]  /*10520*/  UMOV UR36, UR52 ;  /* 0x0000003400247c82 */ /* 0x000fe20008000000 */
[----:B------:R-:W-:Y:S01]  /*10530*/  UMOV UR37, UR53 ;  /* 0x0000003500257c82 */ /* 0x000fe20008000000 */
[----:B------:R-:W-:-:S02]  /*10540*/  UIADD3 UR40, UR48, 0xa000, URZ ;  /* 0x0000a00030287890 */ /* 0x000fc4000fffe03f */
        /* <DEDUP_REMOVED lines=25> */
.L_x_79:
[----:B------:R-:W-:Y:S05]  /*106e0*/  BSYNC B0 ;  /* 0x0000000000007941 */ /* 0x000fea0003800000 */
.L_x_78:
[----:B------:R-:W-:-:S13]  /*106f0*/  ISETP.GE.AND P0, PT, R2, 0x101, PT ;  /* 0x000001010200780c */ /* 0x000fda0003f06270 */
[----:B------:R-:W-:Y:S05]  /*10700*/  @!P0 EXIT ;  /* 0x000000000000894d */ /* 0x000fea0003800000 */
[----:B------:R-:W-:Y:S01]  /*10710*/  IADD3 R2, R2, 0xff, RZ ;  /* 0x000000ff02027810 */ /* 0x000fe20007ffe0ff */
[----:B------:R-:W-:Y:S01]  /*10720*/  BSSY B0, `(.L_x_83) ;  /* 0x0000093000007945 */ /* 0x000fe20003800000 */
[----:B------:R-:W-:Y:S02]  /*10730*/  LOP3.LUT P0, RZ, R6, 0x1f, RZ, 0xc0, !PT ;  /* 0x0000001f06ff7812 */ /* 0x000fe4000780c0ff */
[----:B------:R-:W-:Y:S02]  /*10740*/  SHF.R.S32.HI R3, RZ, 0x1f, R2 ;  /* 0x0000001fff037819 */ /* 0x000fe40000011402 */
[----:B------:R-:W-:Y:S02]  /*10750*/  PLOP3.LUT P0, PT, P0, P2, PT, 0x2a, 0x0 ;  /* 0x000000000000781c */ /* 0x000fe40000704572 */
[----:B------:R-:W-:Y:S02]  /*10760*/  LEA.HI R3, R3, R2, RZ, 0x8 ;  /* 0x0000000203037211 */ /* 0x000fe400078f40ff */
[----:B------:R-:W-:-:S02]  /*10770*/  MOV R2, UR4 ;  /* 0x0000000400027c02 */ /* 0x000fc40008000f00 */
[----:B------:R-:W-:Y:S02]  /*10780*/  SHF.R.S32.HI R3, RZ, 0x8, R3 ;  /* 0x00000008ff037819 */ /* 0x000fe40000011403 */
[----:B------:R-:W-:Y:S02]  /*10790*/  LOP3.LUT R2, R2, 0x2, RZ, 0xfc, !PT ;  /* 0x0000000202027812 */ /* 0x000fe400078efcff */
[----:B------:R-:W-:Y:S02]  /*107a0*/  SHF.L.U32 R4, R3, 0x1, RZ ;  /* 0x0000000103047819 */ /* 0x000fe400000006ff */
[----:B------:R-:W-:-:S07]  /*107b0*/  MOV R3, 0x1 ;  /* 0x0000000100037802 */ /* 0x000fce0000000f00 */
.L_x_94:
[----:B------:R-:W-:Y:S04]  /*107c0*/  BSSY B1, `(.L_x_84) ;  /* 0x0000041000017945 */ /* 0x000fe80003800000 */
[----:B------:R-:W-:Y:S05]  /*107d0*/  @!P3 BRA `(.L_x_85) ;  /* 0x0000000000fcb947 */ /* 0x000fea0003800000 */
[----:B------:R-:W1:Y:S01]  /*107e0*/  S2R R6, SR_CgaCtaId ;  /* 0x0000000000067919 */ /* 0x000e620000008800 */
[----:B------:R-:W-:-:S04]  /*107f0*/  MOV R5, 0x400 ;  /* 0x0000040000057802 */ /* 0x000fc80000000f00 */
[----:B-1----:R-:W-:Y:S02]  /*10800*/  LEA R7, R6, R5, 0x18 ;  /* 0x0000000506077211 */ /* 0x002fe400078ec0ff */
[----:B------:R-:W-:Y:S02]  /*10810*/  SHF.L.U32 R5, R3, 0x1f, RZ ;  /* 0x0000001f03057819 */ /* 0x000fe400000006ff */
[----:B------:R-:W-:-:S04]  /*10820*/  LEA R6, R0, R7, 0x3 ;  /* 0x0000000700067211 */ /* 0x000fc800078e18ff */
[----:B------:R-:W1:Y:S02]  /*10830*/  SYNCS.PHASECHK.TRANS64.TRYWAIT P4, [R6+URZ+0x6e028], R5 ;  /* 0x06e02805060075a7 */ /* 0x000e64000808017f */
[----:B-1----:R-:W-:Y:S05]  /*10840*/  @!P4 BRA `(.L_x_86) ;  /* 0x0000000c0000c947 */ /* 0x002fea0003800000 */
.L_x_105:
[----:B-1----:R-:W-:-:S04]  /*10850*/  @P2 MOV R5, 0x14000 ;  /* 0x0001400000052802 */ /* 0x002fc80000000f00 */
[----:B------:R1:W-:Y:S02]  /*10860*/  @P2 SYNCS.ARRIVE.TRANS64 RZ, [R6+URZ+0x6e000], R5 ;  /* 0x06e0000506ff29a7 */ /* 0x0003e4000800003f */
[----:B-1----:R-:W-:-:S04]  /*10870*/  PRMT R5, R2, 0x9910, RZ ;  /* 0x0000991002057816 */ /* 0x002fc800000000ff */
[----:B------:R-:W-:-:S13]  /*10880*/  ISETP.NE.AND P4, PT, R5, 0x2, PT ;  /* 0x000000020500780c */ /* 0x000fda0003f85270 */
[----:B------:R-:W-:Y:S05]  /*10890*/  @P4 BRA `(.L_x_87) ;  /* 0x0000000000044947 */ /* 0x000fea0003800000 */
[----:B------:R-:W-:Y:S01]  /*108a0*/  BPT.TRAP 0x1 ;  /* 0x000000040000795c */ /* 0x000fe20000300000 */
.L_x_87:
[----:B------:R-:W-:Y:S05]  /*108b0*/  @P0 BRA `(.L_x_88) ;  /* 0x0000000000040947 */ /* 0x000fea0003800000 */
[----:B------:R-:W-:Y:S01]  /*108c0*/  BPT.TRAP 0x1 ;  /* 0x000000040000795c */ /* 0x000fe20000300000 */
.L_x_88:
[----:B------:R-:W-:Y:S01]  /*108d0*/  IMAD R7, R0, 0x14000, R7 ;  /* 0x0001400000077824 */ /* 0x000fe200078e0207 */
[----:B------:R-:W-:Y:S01]  /*108e0*/  R2UR UR49, R6 ;  /* 0x00000000063172ca */ /* 0x000fe200000e0000 */
[----:B------:R-:W-:Y:S01]  /*108f0*/  ULDC.64 UR6, c[0x0][0x198] ;  /* 0x0000660000067ab9 */ /* 0x000fe20000000a00 */
[----:B------:R-:W-:Y:S01]  /*10900*/  R2UR UR51, R8 ;  /* 0x00000000083372ca */ /* 0x000fe200000e0000 */
[----:B------:R-:W-:Y:S01]  /*10910*/  UIADD3 UR6, UP0, UR6, 0x1f0, URZ ;  /* 0x000001f006067890 */ /* 0x000fe2000ff1e03f */
[----:B------:R-:W-:Y:S01]  /*10920*/  R2UR UR16, R7 ;  /* 0x00000000071072ca */ /* 0x000fe200000e0000 */
[----:B------:R-:W-:Y:S01]  /*10930*/  UMOV UR8, 0x0 ;  /* 0x0000000000087882 */ /* 0x000fe20000000000 */
[----:B------:R-:W-:Y:S01]  /*10940*/  UMOV UR9, 0x10000000 ;  /* 0x1000000000097882 */ /* 0x000fe20000000000 */
[----:B------:R-:W-:Y:S01]  /*10950*/  UIADD3.X UR7, URZ, UR7, URZ, UP0, !UPT ;  /* 0x000000073f077290 */ /* 0x000fe200087fe43f */
[----:B------:R-:W-:Y:S01]  /*10960*/  IADD3 R5, R0, 0x1, RZ ;  /* 0x0000000100057810 */ /* 0x000fe20007ffe0ff */
[----:B------:R-:W-:Y:S01]  /*10970*/  UMOV UR50, URZ ;  /* 0x0000003f00327c82 */ /* 0x000fe20008000000 */
[----:B------:R-:W-:Y:S01]  /*10980*/  UMOV UR42, 0x20 ;  /* 0x00000020002a7882 */ /* 0x000fe20000000000 */
[----:B------:R-:W-:Y:S01]  /*10990*/  UMOV UR44, UR52 ;  /* 0x00000034002c7c82 */ /* 0x000fe20008000000 */
[----:B------:R-:W-:Y:S01]  /*109a0*/  UMOV UR45, UR53 ;  /* 0x00000035002d7c82 */ /* 0x000fe20008000000 */
[----:B------:R-:W-:Y:S01]  /*109b0*/  UIADD3 UR49, UR49, 0x6e000, URZ ;  /* 0x0006e00031317890 */ /* 0x000fe2000fffe03f */
[----:B------:R-:W-:Y:S01]  /*109c0*/  ISETP.NE.AND P4, PT, R5, 0x5, PT ;  /* 0x000000050500780c */ /* 0x000fe20003f85270 */
[----:B------:R-:W-:-:S02]  /*109d0*/  USHF.L.U32 UR51, UR51, 0x8, URZ ;  /* 0x0000000833337899 */ /* 0x000fc4000800063f */
[----:B------:R-:W-:Y:S01]  /*109e0*/  UIADD3 UR48, UR16, 0xa000, URZ ;  /* 0x0000a00010307890 */ /* 0x000fe2000fffe03f */
[----:B------:R-:W-:Y:S01]  /*109f0*/  SEL R0, RZ, 0x1, P4 ;  /* 0x00000001ff007807 */ /* 0x000fe20002000000 */
[----:B------:R-:W-:Y:S02]  /*10a00*/  UIADD3 UR40, UR16, 0xe000, URZ ;  /* 0x0000e00010287890 */ /* 0x000fe4000fffe03f */
[----:B------:R-:W-:Y:S01]  /*10a10*/  UIADD3 UR32, UR16, 0x12000, URZ ;  /* 0x0001200010207890 */ /* 0x000fe2000fffe03f */
[----:B------:R-:W-:Y:S01]  /*10a20*/  LOP3.LUT R3, R3, R0, RZ, 0x3c, !PT ;  /* 0x0000000003037212 */ /* 0x000fe200078e3cff */
[----:B------:R-:W-:Y:S01]  /*10a30*/  UIADD3 UR24, UR16, 0x16000, URZ ;  /* 0x0001600010187890 */ /* 0x000fe2000fffe03f */
[----:B------:R-:W-:Y:S01]  /*10a40*/  SEL R0, R5, RZ, P4 ;  /* 0x000000ff05007207 */ /* 0x000fe20002000000 */
        /* <DEDUP_REMOVED lines=24> */
.L_x_85:
[----:B------:R-:W-:Y:S05]  /*10bd0*/  BSYNC B1 ;  /* 0x0000000000017941 */ /* 0x000fea0003800000 */
.L_x_84:
[----:B------:R-:W-:Y:S01]  /*10be0*/  ISETP.LT.OR P4, PT, R4, 0x4, !P3 ;  /* 0x000000040400780c */ /* 0x000fe20005f81670 */
[----:B------:R-:W-:-:S12]  /*10bf0*/  BSSY B1, `(.L_x_89) ;  /* 0x0000042000017945 */ /* 0x000fd80003800000 */
[----:B------:R-:W-:Y:S05]  /*10c00*/  @P4 BRA `(.L_x_90) ;  /* 0x0000000400004947 */ /* 0x000fea0003800000 */
[----:B------:R-:W1:Y:S01]  /*10c10*/  S2R R6, SR_CgaCtaId ;  /* 0x0000000000067919 */ /* 0x000e620000008800 */
[----:B------:R-:W-:Y:S02]  /*10c20*/  MOV R5, 0x400 ;  /* 0x0000040000057802 */ /* 0x000fe40000000f00 */
[----:B------:R-:W-:Y:S02]  /*10c30*/  SHF.L.U32 R7, R3, 0x1f, RZ ;  /* 0x0000001f03077819 */ /* 0x000fe400000006ff */
[----:B-1----:R-:W-:-:S04]  /*10c40*/  LEA R5, R6, R5, 0x18 ;  /* 0x0000000506057211 */ /* 0x002fc800078ec0ff */
[----:B------:R-:W-:-:S04]  /*10c50*/  LEA R6, R0, R5, 0x3 ;  /* 0x0000000500067211 */ /* 0x000fc800078e18ff */
[----:B------:R-:W1:Y:S02]  /*10c60*/  SYNCS.PHASECHK.TRANS64.TRYWAIT P4, [R6+URZ+0x6e028], R7 ;  /* 0x06e02807060075a7 */ /* 0x000e64000808017f */
[----:B-1----:R-:W-:Y:S05]  /*10c70*/  @!P4 BRA `(.L_x_91) ;  /* 0x000000080008c947 */ /* 0x002fea0003800000 */
.L_x_106:
[----:B-1----:R-:W-:-:S04]  /*10c80*/  @P1 MOV R7, 0x14000 ;  /* 0x0001400000071802 */ /* 0x002fc80000000f00 */
[----:B------:R1:W-:Y:S02]  /*10c90*/  @P1 SYNCS.ARRIVE.TRANS64 RZ, [R6+URZ+0x6e000], R7 ;  /* 0x06e0000706ff19a7 */ /* 0x0003e4000800003f */
[----:B-1----:R-:W-:-:S04]  /*10ca0*/  PRMT R7, R2, 0x9910, RZ ;  /* 0x0000991002077816 */ /* 0x002fc800000000ff */
[----:B------:R-:W-:-:S13]  /*10cb0*/  ISETP.NE.AND P4, PT, R7, 0x2, PT ;  /* 0x000000020700780c */ /* 0x000fda0003f85270 */
[----:B------:R-:W-:Y:S05]  /*10cc0*/  @P4 BRA `(.L_x_92) ;  /* 0x0000000000044947 */ /* 0x000fea0003800000 */
[----:B------:R-:W-:Y:S01]  /*10cd0*/  BPT.TRAP 0x1 ;  /* 0x000000040000795c */ /* 0x000fe20000300000 */
.L_x_92:
[----:B------:R-:W-:Y:S05]  /*10ce0*/  @P0 BRA `(.L_x_93) ;  /* 0x0000000000040947 */ /* 0x000fea0003800000 */
[----:B------:R-:W-:Y:S01]  /*10cf0*/  BPT.TRAP 0x1 ;  /* 0x000000040000795c */ /* 0x000fe20000300000 */
.L_x_93:
        /* <DEDUP_REMOVED lines=16> */
[----:B------:R-:W-:Y:S01]  /*10e00*/  USHF.L.U32 UR51, UR51, 0x8, URZ ;  /* 0x0000000833337899 */ /* 0x000fe2000800063f */
[----:B------:R-:W-:Y:S01]  /*10e10*/  IADD3 R8, R8, 0x1, RZ ;  /* 0x0000000108087810 */ /* 0x000fe20007ffe0ff */
[----:B------:R-:W-:Y:S01]  /*10e20*/  UIADD3 UR48, UR16, 0xa000, URZ ;  /* 0x0000a00010307890 */ /* 0x000fe2000fffe03f */
[----:B------:R-:W-:Y:S01]  /*10e30*/  SEL R6, RZ, 0x1, P4 ;  /* 0x00000001ff067807 */ /* 0x000fe20002000000 */
[----:B------:R-:W-:Y:S01]  /*10e40*/  UIADD3 UR40, UR16, 0xe000, URZ ;  /* 0x0000e00010287890 */ /* 0x000fe2000fffe03f */
[----:B------:R-:W-:Y:S01]  /*10e50*/  SEL R0, R0, RZ, P4 ;  /* 0x000000ff00007207 */ /* 0x000fe20002000000 */
[----:B------:R-:W-:Y:S01]  /*10e60*/  UIADD3 UR32, UR16, 0x12000, URZ ;  /* 0x0001200010207890 */ /* 0x000fe2000fffe03f */
[----:B------:R-:W-:Y:S01]  /*10e70*/  LOP3.LUT R3, R3, R6, RZ, 0x3c, !PT ;  /* 0x0000000603037212 */ /* 0x000fe200078e3cff */
[----:B------:R-:W-:-:S02]  /*10e80*/  UIADD3 UR24, UR16, 0x16000, URZ ;  /* 0x0001600010187890 */ /* 0x000fc4000fffe03f */
        /* <DEDUP_REMOVED lines=24> */
.L_x_90:
[----:B------:R-:W-:Y:S05]  /*11010*/  BSYNC B1 ;  /* 0x0000000000017941 */ /* 0x000fea0003800000 */
.L_x_89:
[C---:B------:R-:W-:Y:S02]  /*11020*/  ISETP.GT.AND P4, PT, R4.reuse, 0x4, PT ;  /* 0x000000040400780c */ /* 0x040fe40003f84270 */
[----:B------:R-:W-:-:S11]  /*11030*/  IADD3 R4, R4, -0x2, RZ ;  /* 0xfffffffe04047810 */ /* 0x000fd60007ffe0ff */
[----:B------:R-:W-:Y:S05]  /*11040*/  @P4 BRA `(.L_x_94) ;  /* 0xfffffff400dc4947 */ /* 0x000fea000383ffff */
[----:B------:R-:W-:Y:S05]  /*11050*/  BSYNC B0 ;  /* 0x0000000000007941 */ /* 0x000fea0003800000 */
.L_x_83:
[----:B------:R-:W-:Y:S05]  /*11060*/  EXIT ;  /* 0x000000000000794d */ /* 0x000fea0003800000 */
.L_x_15:
[----:B--2---:R-:W-:-:S04]  /*11070*/  MOV R3, UR8 ;  /* 0x0000000800037c02 */ /* 0x004fc80008000f00 */
[----:B------:R2:W3:Y:S03]  /*11080*/  SYNCS.PHASECHK.TRANS64.TRYWAIT P1, [R3+URZ+0x6e050], R0 ;  /* 0x06e05000030075a7 */ /* 0x0004e6000802017f */
[----:B---3--:R-:W-:Y:S05]  /*11090*/  @!P1 NANOSLEEP.SYNCS 0x989680 ;  /* 0x009896800000995d */ /* 0x008fea0003900000 */
[----:B------:R-:W3:Y:S02]  /*110a0*/  @!P1 SYNCS.PHASECHK.TRANS64 P1, [R3+URZ+0x6e050], R0 ;  /* 0x06e05000030095a7 */ /* 0x000ee4000802007f */
[----:B---3--:R-:W-:Y:S05]  /*110b0*/  @!P1 BRA `(.L_x_15) ;  /* 0xfffffffc00ec9947 */ /* 0x008fea000383ffff */
[----:B------:R-:W-:Y:S05]  /*110c0*/  BRA `(.L_x_95) ;  /* 0xfffffefc00287947 */ /* 0x000fea000383ffff */
.L_x_17:
[----:B--2---:R-:W-:-:S04]  /*110d0*/  MOV R0, UR36 ;  /* 0x0000002400007c02 */ /* 0x004fc80008000f00 */
[----:B------:R2:W3:Y:S03]  /*110e0*/  SYNCS.PHASECHK.TRANS64.TRYWAIT P1, [R0+URZ+0x6e000], R5 ;  /* 0x06e00005000075a7 */ /* 0x0004e6000802017f */
[----:B---3--:R-:W-:Y:S05]  /*110f0*/  @!P1 NANOSLEEP.SYNCS 0x989680 ;  /* 0x009896800000995d */ /* 0x008fea0003900000 */
[----:B------:R-:W3:Y:S02]  /*11100*/  @!P1 SYNCS.PHASECHK.TRANS64 P1, [R0+URZ+0x6e000], R5 ;  /* 0x06e00005000095a7 */ /* 0x000ee4000802007f */
[----:B---3--:R-:W-:Y:S05]  /*11110*/  @!P1 BRA `(.L_x_17) ;  /* 0xfffffffc00ec9947 */ /* 0x008fea000383ffff */
[----:B------:R-:W-:Y:S05]  /*11120*/  BRA `(.L_x_96) ;  /* 0xfffffefc002c7947 */ /* 0x000fea000383ffff */
.L_x_18:
[----:B--2---:R-:W-:-:S04]  /*11130*/  MOV R3, UR5 ;  /* 0x0000000500037c02 */ /* 0x004fc80008000f00 */
[----:B------:R2:W3:Y:S03]  /*11140*/  SYNCS.PHASECHK.TRANS64.TRYWAIT P1, [R3+URZ], R0 ;  /* 0x00000000030075a7 */ /* 0x0004e6000802017f */
[----:B---3--:R-:W-:Y:S05]  /*11150*/  @!P1 NANOSLEEP.SYNCS 0x989680 ;  /* 0x009896800000995d */ /* 0x008fea0003900000 */
[----:B------:R-:W3:Y:S02]  /*11160*/  @!P1 SYNCS.PHASECHK.TRANS64 P1, [R3+URZ], R0 ;  /* 0x00000000030095a7 */ /* 0x000ee4000802007f */
[----:B---3--:R-:W-:Y:S05]  /*11170*/  @!P1 BRA `(.L_x_18) ;  /* 0xfffffffc00ec9947 */ /* 0x008fea000383ffff */
[----:B------:R-:W-:Y:S05]  /*11180*/  BRA `(.L_x_97) ;  /* 0xfffffefc00307947 */ /* 0x000fea000383ffff */
.L_x_20:
[----:B-1----:R-:W-:-:S04]  /*11190*/  MOV R8, UR36 ;  /* 0x0000002400087c02 */ /* 0x002fc80008000f00 */
[----:B------:R1:W2:Y:S03]  /*111a0*/  SYNCS.PHASECHK.TRANS64.TRYWAIT P1, [R8+URZ+0x6e008], R5 ;  /* 0x06e00805080075a7 */ /* 0x0002a6000802017f */
[----:B--2---:R-:W-:Y:S05]  /*111b0*/  @!P1 NANOSLEEP.SYNCS 0x989680 ;  /* 0x009896800000995d */ /* 0x004fea0003900000 */
[----:B------:R-:W2:Y:S02]  /*111c0*/  @!P1 SYNCS.PHASECHK.TRANS64 P1, [R8+URZ+0x6e008], R5 ;  /* 0x06e00805080095a7 */ /* 0x000ea4000802007f */
[----:B--2---:R-:W-:Y:S05]  /*111d0*/  @!P1 BRA `(.L_x_20) ;  /* 0xfffffffc00ec9947 */ /* 0x004fea000383ffff */
[----:B------:R-:W-:Y:S05]  /*111e0*/  BRA `(.L_x_98) ;  /* 0xffffff4400bc7947 */ /* 0x000fea000383ffff */
.L_x_25:
[----:B-1----:R-:W-:-:S04]  /*111f0*/  MOV R11, UR10 ;  /* 0x0000000a000b7c02 */ /* 0x002fc80008000f00 */
[----:B------:R1:W2:Y:S03]  /*11200*/  SYNCS.PHASECHK.TRANS64.TRYWAIT P2, [R11+URZ+0x6e000], R0 ;  /* 0x06e000000b0075a7 */ /* 0x0002a6000804017f */
[----:B--2---:R-:W-:Y:S05]  /*11210*/  @!P2 NANOSLEEP.SYNCS 0x989680 ;  /* 0x009896800000a95d */ /* 0x004fea0003900000 */
[----:B------:R-:W2:Y:S02]  /*11220*/  @!P2 SYNCS.PHASECHK.TRANS64 P2, [R11+URZ+0x6e000], R0 ;  /* 0x06e000000b00a5a7 */ /* 0x000ea4000804007f */
[----:B--2---:R-:W-:Y:S05]  /*11230*/  @!P2 BRA `(.L_x_25) ;  /* 0xfffffffc00eca947 */ /* 0x004fea000383ffff */
[----:B------:R-:W-:Y:S05]  /*11240*/  BRA `(.L_x_99) ;  /* 0xffffff60005c7947 */ /* 0x000fea000383ffff */
.L_x_29:
[----:B-1----:R-:W-:-:S04]  /*11250*/  MOV R8, UR11 ;  /* 0x0000000b00087c02 */ /* 0x002fc80008000f00 */
[----:B------:R1:W2:Y:S03]  /*11260*/  SYNCS.PHASECHK.TRANS64.TRYWAIT P2, [R8+URZ+0x6e000], R7 ;  /* 0x06e00007080075a7 */ /* 0x0002a6000804017f */
[----:B--2---:R-:W-:Y:S05]  /*11270*/  @!P2 NANOSLEEP.SYNCS 0x989680 ;  /* 0x009896800000a95d */ /* 0x004fea0003900000 */
[----:B------:R-:W2:Y:S02]  /*11280*/  @!P2 SYNCS.PHASECHK.TRANS64 P2, [R8+URZ+0x6e000], R7 ;  /* 0x06e000070800a5a7 */ /* 0x000ea4000804007f */
[----:B--2---:R-:W-:Y:S05]  /*11290*/  @!P2 BRA `(.L_x_29) ;  /* 0xfffffffc00eca947 */ /* 0x004fea000383ffff */
[----:B------:R-:W-:Y:S05]  /*112a0*/  BRA `(.L_x_28) ;  /* 0xffffffa8000c7947 */ /* 0x000fea000383ffff */
.L_x_45:
[----:B-1----:R-:W-:-:S04]  /*112b0*/  MOV R3, UR4 ;  /* 0x0000000400037c02 */ /* 0x002fc80008000f00 */
[----:B------:R1:W2:Y:S03]  /*112c0*/  SYNCS.PHASECHK.TRANS64.TRYWAIT P0, [R3+URZ+0x6e098], R0 ;  /* 0x06e09800030075a7 */ /* 0x0002a6000800017f */
[----:B--2---:R-:W-:Y:S05]  /*112d0*/  @!P0 NANOSLEEP.SYNCS 0x989680 ;  /* 0x009896800000895d */ /* 0x004fea0003900000 */
[----:B------:R-:W2:Y:S02]  /*112e0*/  @!P0 SYNCS.PHASECHK.TRANS64 P0, [R3+URZ+0x6e098], R0 ;  /* 0x06e09800030085a7 */ /* 0x000ea4000800007f */
[----:B--2---:R-:W-:Y:S05]  /*112f0*/  @!P0 BRA `(.L_x_45) ;  /* 0xfffffffc00ec8947 */ /* 0x004fea000383ffff */
[----:B------:R-:W-:Y:S05]  /*11300*/  BRA `(.L_x_100) ;  /* 0xffffffc800f07947 */ /* 0x000fea000383ffff */
.L_x_65:
[----:B--2---:R2:W4:Y:S02]  /*11310*/  SYNCS.PHASECHK.TRANS64.TRYWAIT P0, [R3+URZ+0x6e060], R2 ;  /* 0x06e06002030075a7 */ /* 0x004524000800017f */
[----:B----4-:R-:W-:Y:S05]  /*11320*/  @!P0 NANOSLEEP.SYNCS 0x989680 ;  /* 0x009896800000895d */ /* 0x010fea0003900000 */
[----:B------:R-:W4:Y:S02]  /*11330*/  @!P0 SYNCS.PHASECHK.TRANS64 P0, [R3+URZ+0x6e060], R2 ;  /* 0x06e06002030085a7 */ /* 0x000f24000800007f */
[----:B----4-:R-:W-:Y:S05]  /*11340*/  @!P0 BRA `(.L_x_65) ;  /* 0xfffffffc00f08947 */ /* 0x010fea000383ffff */
[----:B------:R-:W-:Y:S05]  /*11350*/  BRA `(.L_x_101) ;  /* 0xffffffe000f47947 */ /* 0x000fea000383ffff */
.L_x_70:
[----:B-1----:R1:W2:Y:S02]  /*11360*/  SYNCS.PHASECHK.TRANS64.TRYWAIT P0, [R5+URZ+0x6e028], R0 ;  /* 0x06e02800050075a7 */ /* 0x0022a4000800017f */
[----:B--2---:R-:W-:Y:S05]  /*11370*/  @!P0 NANOSLEEP.SYNCS 0x989680 ;  /* 0x009896800000895d */ /* 0x004fea0003900000 */
[----:B------:R-:W2:Y:S02]  /*11380*/  @!P0 SYNCS.PHASECHK.TRANS64 P0, [R5+URZ+0x6e028], R0 ;  /* 0x06e02800050085a7 */ /* 0x000ea4000800007f */
[----:B--2---:R-:W-:Y:S05]  /*11390*/  @!P0 BRA `(.L_x_70) ;  /* 0xfffffffc00f08947 */ /* 0x004fea000383ffff */
[----:B------:R-:W-:Y:S05]  /*113a0*/  BRA `(.L_x_102) ;  /* 0xffffffe400e07947 */ /* 0x000fea000383ffff */
.L_x_75:
[----:B-1----:R1:W2:Y:S02]  /*113b0*/  SYNCS.PHASECHK.TRANS64.TRYWAIT P0, [R4+URZ+0x6e060], R5 ;  /* 0x06e06005040075a7 */ /* 0x0022a4000800017f */
[----:B--2---:R-:W-:Y:S05]  /*113c0*/  @!P0 NANOSLEEP.SYNCS 0x989680 ;  /* 0x009896800000895d */ /* 0x004fea0003900000 */
[----:B------:R-:W2:Y:S02]  /*113d0*/  @!P0 SYNCS.PHASECHK.TRANS64 P0, [R4+URZ+0x6e060], R5 ;  /* 0x06e06005040085a7 */ /* 0x000ea4000800007f */
[----:B--2---:R-:W-:Y:S05]  /*113e0*/  @!P0 BRA `(.L_x_75) ;  /* 0xfffffffc00f08947 */ /* 0x004fea000383ffff */
[----:B------:R-:W-:Y:S05]  /*113f0*/  BRA `(.L_x_103) ;  /* 0xffffffe800cc7947 */ /* 0x000fea000383ffff */
.L_x_80:
[----:B-1----:R1:W2:Y:S02]  /*11400*/  SYNCS.PHASECHK.TRANS64.TRYWAIT P0, [R3+URZ+0x6e028], R4 ;  /* 0x06e02804030075a7 */ /* 0x0022a4000800017f */
[----:B--2---:R-:W-:Y:S05]  /*11410*/  @!P0 NANOSLEEP.SYNCS 0x989680 ;  /* 0x009896800000895d */ /* 0x004fea0003900000 */
[----:B------:R-:W2:Y:S02]  /*11420*/  @!P0 SYNCS.PHASECHK.TRANS64 P0, [R3+URZ+0x6e028], R4 ;  /* 0x06e02804030085a7 */ /* 0x000ea4000800007f */
[----:B--2---:R-:W-:Y:S05]  /*11430*/  @!P0 BRA `(.L_x_80) ;  /* 0xfffffffc00f08947 */ /* 0x004fea000383ffff */
[----:B------:R-:W-:Y:S05]  /*11440*/  BRA `(.L_x_104) ;  /* 0xffffffec00c47947 */ /* 0x000fea000383ffff */
.L_x_86:
[----:B-1----:R1:W2:Y:S02]  /*11450*/  SYNCS.PHASECHK.TRANS64.TRYWAIT P4, [R6+URZ+0x6e028], R5 ;  /* 0x06e02805060075a7 */ /* 0x0022a4000808017f */
[----:B--2---:R-:W-:Y:S05]  /*11460*/  @!P4 NANOSLEEP.SYNCS 0x989680 ;  /* 0x009896800000c95d */ /* 0x004fea0003900000 */
[----:B------:R-:W2:Y:S02]  /*11470*/  @!P4 SYNCS.PHASECHK.TRANS64 P4, [R6+URZ+0x6e028], R5 ;  /* 0x06e028050600c5a7 */ /* 0x000ea4000808007f */
[----:B--2---:R-:W-:Y:S05]  /*11480*/  @!P4 BRA `(.L_x_86) ;  /* 0xfffffffc00f0c947 */ /* 0x004fea000383ffff */
[----:B------:R-:W-:Y:S05]  /*11490*/  BRA `(.L_x_105) ;  /* 0xfffffff000ec7947 */ /* 0x000fea000383ffff */
.L_x_91:
[----:B-1----:R1:W2:Y:S02]  /*114a0*/  SYNCS.PHASECHK.TRANS64.TRYWAIT P4, [R6+URZ+0x6e028], R7 ;  /* 0x06e02807060075a7 */ /* 0x0022a4000808017f */
[----:B--2---:R-:W-:Y:S05]  /*114b0*/  @!P4 NANOSLEEP.SYNCS 0x989680 ;  /* 0x009896800000c95d */ /* 0x004fea0003900000 */
[----:B------:R-:W2:Y:S02]  /*114c0*/  @!P4 SYNCS.PHASECHK.TRANS64 P4, [R6+URZ+0x6e028], R7 ;  /* 0x06e028070600c5a7 */ /* 0x000ea4000808007f */
[----:B--2---:R-:W-:Y:S05]  /*114d0*/  @!P4 BRA `(.L_x_91) ;  /* 0xfffffffc00f0c947 */ /* 0x004fea000383ffff */
[----:B------:R-:W-:Y:S05]  /*114e0*/  BRA `(.L_x_106) ;  /* 0xfffffff400e47947 */ /* 0x000fea000383ffff */
        .weak           $__internal_0_$__cuda_sm20_rcp_rn_f32_slowpath
        .type           $__internal_0_$__cuda_sm20_rcp_rn_f32_slowpath,@function
        .size           $__internal_0_$__cuda_sm20_rcp_rn_f32_slowpath,(.L_x_112 - $__internal_0_$__cuda_sm20_rcp_rn_f32_slowpath)
$__internal_0_$__cuda_sm20_rcp_rn_f32_slowpath:
[----:B------:R-:W-:Y:S01]  /*114f0*/  SHF.L.U32 R3, R4, 0x1, RZ ;  /* 0x0000000104037819 */ /* 0x000fe200000006ff */
[----:B------:R-:W-:Y:S03]  /*11500*/  BSSY B2, `(.L_x_107) ;  /* 0x0000030000027945 */ /* 0x000fe60003800000 */
[----:B------:R-:W-:-:S04]  /*11510*/  SHF.R.U32.HI R18, RZ, 0x18, R3 ;  /* 0x00000018ff127819 */ /* 0x000fc80000011603 */
[----:B------:R-:W-:-:S13]  /*11520*/  ISETP.NE.U32.AND P0, PT, R18, RZ, PT ;  /* 0x000000ff1200720c */ /* 0x000fda0003f05070 */
[----:B------:R-:W-:Y:S05]  /*11530*/  @P0 BRA `(.L_x_108) ;  /* 0x0000000000280947 */ /* 0x000fea0003800000 */
[----:B------:R-:W-:-:S04]  /*11540*/  SHF.L.U32 R3, R4, 0x1, RZ ;  /* 0x0000000104037819 */ /* 0x000fc800000006ff */
[----:B------:R-:W-:-:S13]  /*11550*/  ISETP.NE.AND P0, PT, R3, RZ, PT ;  /* 0x000000ff0300720c */ /* 0x000fda0003f05270 */
[----:B------:R-:W-:Y:S01]  /*11560*/  @P0 FFMA R10, R4, 1.84467440737095516160e+19, RZ ;  /* 0x5f800000040a0823 */ /* 0x000fe200000000ff */
[----:B------:R-:W-:Y:S08]  /*11570*/  @!P0 MUFU.RCP R5, R4 ;  /* 0x0000000400058308 */ /* 0x000ff00000001000 */
[----:B------:R-:W1:Y:S02]  /*11580*/  @P0 MUFU.RCP R3, R10 ;  /* 0x0000000a00030308 */ /* 0x000e640000001000 */
[----:B-1----:R-:W-:-:S04]  /*11590*/  @P0 FFMA R12, R10, R3, -1 ;  /* 0xbf8000000a0c0423 */ /* 0x002fc80000000003 */
[----:B------:R-:W-:-:S04]  /*115a0*/  @P0 FADD.FTZ R12, -R12, -RZ ;  /* 0x800000ff0c0c0221 */ /* 0x000fc80000010100 */
[----:B------:R-:W-:-:S04]  /*115b0*/  @P0 FFMA R3, R3, R12, R3 ;  /* 0x0000000c03030223 */ /* 0x000fc80000000003 */
[----:B------:R-:W-:Y:S01]  /*115c0*/  @P0 FFMA R5, R3, 1.84467440737095516160e+19, RZ ;  /* 0x5f80000003050823 */ /* 0x000fe200000000ff */
[----:B------:R-:W-:Y:S06]  /*115d0*/  BRA `(.L_x_109) ;  /* 0x0000000000887947 */ /* 0x000fec0003800000 */
.L_x_108:
[----:B------:R-:W-:-:S04]  /*115e0*/  IADD3 R19, R18, -0xfd, RZ ;  /* 0xffffff0312137810 */ /* 0x000fc80007ffe0ff */
[----:B------:R-:W-:-:S13]  /*115f0*/  ISETP.GT.U32.AND P0, PT, R19, 0x1, PT ;  /* 0x000000011300780c */ /* 0x000fda0003f04070 */
[----:B------:R-:W-:Y:S05]  /*11600*/  @P0 BRA `(.L_x_110) ;  /* 0x0000000000780947 */ /* 0x000fea0003800000 */
[----:B------:R-:W-:Y:S02]  /*11610*/  LOP3.LUT R3, R4, 0x7fffff, RZ, 0xc0, !PT ;  /* 0x007fffff04037812 */ /* 0x000fe400078ec0ff */
[----:B------:R-:W-:Y:S02]  /*11620*/  MOV R14, 0x3 ;  /* 0x00000003000e7802 */ /* 0x000fe40000000f00 */
[----:B------:R-:W-:Y:S02]  /*11630*/  LOP3.LUT R3, R3, 0x3f800000, RZ, 0xfc, !PT ;  /* 0x3f80000003037812 */ /* 0x000fe400078efcff */
[----:B------:R-:W-:Y:S02]  /*11640*/  SHF.L.U32 R14, R14, R19, RZ ;  /* 0x000000130e0e7219 */ /* 0x000fe400000006ff */
[----:B------:R-:W1:Y:S02]  /*11650*/  MUFU.RCP R10, R3 ;  /* 0x00000003000a7308 */ /* 0x000e640000001000 */
[----:B-1----:R-:W-:-:S04]  /*11660*/  FFMA R5, R3, R10, -1 ;  /* 0xbf80000003057423 */ /* 0x002fc8000000000a */
[----:B------:R-:W-:-:S04]  /*11670*/  FADD.FTZ R5, -R5, -RZ ;  /* 0x800000ff05057221 */ /* 0x000fc80000010100 */
[CCC-:B------:R-:W-:Y:S01]  /*11680*/  FFMA.RM R12, R10.reuse, R5.reuse, R10.reuse ;  /* 0x000000050a0c7223 */ /* 0x1c0fe2000000400a */
[----:B------:R-:W-:-:S04]  /*11690*/  FFMA.RP R13, R10, R5, R10 ;  /* 0x000000050a0d7223 */ /* 0x000fc8000000800a */
[C---:B------:R-:W-:Y:S02]  /*116a0*/  LOP3.LUT R5, R12.reuse, 0x7fffff, RZ, 0xc0, !PT ;  /* 0x007fffff0c057812 */ /* 0x040fe400078ec0ff */
[----:B------:R-:W-:Y:S02]  /*116b0*/  FSETP.NEU.FTZ.AND P0, PT, R12, R13, PT ;  /* 0x0000000d0c00720b */ /* 0x000fe40003f1d000 */
[----:B------:R-:W-:Y:S02]  /*116c0*/  LOP3.LUT R5, R5, 0x800000, RZ, 0xfc, !PT ;  /* 0x0080000005057812 */ /* 0x000fe400078efcff */
[----:B------:R-:W-:Y:S02]  /*116d0*/  SEL R10, RZ, 0xffffffff, !P0 ;  /* 0xffffffffff0a7807 */ /* 0x000fe40004000000 */
[----:B------:R-:W-:Y:S02]  /*116e0*/  LOP3.LUT R14, R14, R5, RZ, 0xc0, !PT ;  /* 0x000000050e0e7212 */ /* 0x000fe400078ec0ff */
[----:B------:R-:W-:-:S02]  /*116f0*/  IADD3 R10, -R10, RZ, RZ ;  /* 0x000000ff0a0a7210 */ /* 0x000fc40007ffe1ff */
[-C--:B------:R-:W-:Y:S02]  /*11700*/  SHF.R.U32.HI R14, RZ, R19.reuse, R14 ;  /* 0x00000013ff0e7219 */ /* 0x080fe4000001160e */
[----:B------:R-:W-:Y:S02]  /*11710*/  LOP3.LUT P1, RZ, R10, R19, R5, 0xf8, !PT ;  /* 0x000000130aff7212 */ /* 0x000fe4000782f805 */
[C---:B------:R-:W-:Y:S02]  /*11720*/  LOP3.LUT P0, RZ, R14.reuse, 0x1, RZ, 0xc0, !PT ;  /* 0x000000010eff7812 */ /* 0x040fe4000780c0ff */
[----:B------:R-:W-:Y:S02]  /*11730*/  LOP3.LUT P2, RZ, R14, 0x2, RZ, 0xc0, !PT ;  /* 0x000000020eff7812 */ /* 0x000fe4000784c0ff */
[----:B------:R-:W-:Y:S02]  /*11740*/  IADD3 R10, R18, -0xfc, RZ ;  /* 0xffffff04120a7810 */ /* 0x000fe40007ffe0ff */
[----:B------:R-:W-:-:S02]  /*11750*/  PLOP3.LUT P0, PT, P0, P1, P2, 0xe0, 0x0 ;  /* 0x000000000000781c */ /* 0x000fc40000703c20 */
[----:B------:R-:W-:Y:S02]  /*11760*/  LOP3.LUT P1, RZ, R4, 0x7fffff, RZ, 0xc0, !PT ;  /* 0x007fffff04ff7812 */ /* 0x000fe4000782c0ff */
[----:B------:R-:W-:Y:S02]  /*11770*/  SEL R3, RZ, 0x1, !P0 ;  /* 0x00000001ff037807 */ /* 0x000fe40004000000 */
[----:B------:R-:W-:Y:S02]  /*11780*/  SHF.R.U32.HI R5, RZ, R10, R5 ;  /* 0x0000000aff057219 */ /* 0x000fe40000011605 */
[----:B------:R-:W-:-:S04]  /*11790*/  IADD3 R3, -R3, RZ, RZ ;  /* 0x000000ff03037210 */ /* 0x000fc80007ffe1ff */
[----:B------:R-:W-:-:S13]  /*117a0*/  ISETP.GE.AND P0, PT, R3, RZ, PT ;  /* 0x000000ff0300720c */ /* 0x000fda0003f06270 */
[----:B------:R-:W-:-:S04]  /*117b0*/  @!P0 IADD3 R5, R5, 0x1, RZ ;  /* 0x0000000105058810 */ /* 0x000fc80007ffe0ff */
[----:B------:R-:W-:-:S04]  /*117c0*/  @!P1 SHF.L.U32 R5, R5, 0x1, RZ ;  /* 0x0000000105059819 */ /* 0x000fc800000006ff */
[----:B------:R-:W-:Y:S01]  /*117d0*/  LOP3.LUT R5, R5, 0x80000000, R4, 0xf8, !PT ;  /* 0x8000000005057812 */ /* 0x000fe200078ef804 */
[----:B------:R-:W-:Y:S06]  /*117e0*/  BRA `(.L_x_109) ;  /* 0x0000000000047947 */ /* 0x000fec0003800000 */
.L_x_110:
[----:B------:R1:W2:Y:S02]  /*117f0*/  MUFU.RCP R5, R4 ;  /* 0x0000000400057308 */ /* 0x0002a40000001000 */
.L_x_109:
[----:B------:R-:W-:Y:S05]  /*11800*/  BSYNC B2 ;  /* 0x0000000000027941 */ /* 0x000fea0003800000 */
.L_x_107:
[----:B--2---:R-:W-:Y:S02]  /*11810*/  MOV R10, R5 ;  /* 0x00000005000a7202 */ /* 0x004fe40000000f00 */
[----:B-1----:R-:W-:Y:S02]  /*11820*/  MOV R4, R15 ;  /* 0x0000000f00047202 */ /* 0x002fe40000000f00 */
[----:B------:R-:W-:-:S04]  /*11830*/  MOV R5, 0x0 ;  /* 0x0000000000057802 */ /* 0x000fc80000000f00 */
[----:B------:R-:W-:Y:S05]  /*11840*/  RET.REL.NODEC R4 `(_ZN7cutlass13device_kernelINS_4fmha6kernel28FmhaKernelTmaWarpSpecializedINS1_10collective30FmhaMainloopTmaWarpSpecializedINS_6half_tEffN4cute5tupleIJNS7_1CILi128EEENS9_ILi256EEENS9_ILi160EEEEEENS8_IJiNS9_ILi1EEENS8_IJiiEEEEEESG_SG_NS4_13DefaultFusionEJEEENS4_15FmhaFwdEpilogueIS6_fNS8_IJNS9_ILi64EEESC_SB_EEEEENS2_23IndividualTileSchedulerEJEEEEEvNT_6ParamsE) ;  /* 0xfffffee404ec7950 */ /* 0x000fea0003c3ffff */
.L_x_111:
[----:B------:R-:W-:-:S00]  /*11850*/  BRA `(.L_x_111) ;  /* 0xfffffffc00fc7947 */ /* 0x000fc0000383ffff */
[----:B------:R-:W-:-:S00]  /*11860*/  NOP ;  /* 0x0000000000007918 */ /* 0x000fc00000000000 */
        /* <DEDUP_REMOVED lines=9> */
.L_x_112:


//--------------------- .nv.global.init           --------------------------
	.section	.nv.global.init,"aw",@progbits
.nv.global.init:
	.type		$str$24,@object
	.size		$str$24,($str$25 - $str$24)
$str$24:
        /*0000*/ 	.byte	0x28, 0x61, 0x64, 0x64, 0x72, 0x65, 0x73, 0x73, 0x20, 0x26, 0x20, 0x6d, 0x61, 0x73, 0x6b, 0x29
        /*0010*/ 	.byte	0x20, 0x3d, 0x3d, 0x20, 0x30, 0x00
	.type		$str$25,@object
	.size		$str$25,(__unnamed_1 - $str$25)
$str$25:
        /*0016*/ 	.byte	0x2f, 0x74, 0x6d, 0x70, 0x2f, 0x63, 0x75, 0x74, 0x6c, 0x61, 0x73, 0x73, 0x5f, 0x73, 0x77, 0x65
        /*0026*/ 	.byte	0x65, 0x70, 0x5f, 0x73, 0x72, 0x63, 0x2f, 0x69, 0x6e, 0x63, 0x6c, 0x75, 0x64, 0x65, 0x2f, 0x63
        /*0036*/ 	.byte	0x75, 0x74, 0x65, 0x2f, 0x70, 0x6f, 0x69, 0x6e, 0x74, 0x65, 0x72, 0x5f, 0x66, 0x6c, 0x61, 0x67
        /*0046*/ 	.byte	0x67, 0x65, 0x64, 0x2e, 0x68, 0x70, 0x70, 0x00
	.type		__unnamed_1,@object
	.size		__unnamed_1,(__unnamed_2 - __unnamed_1)
__unnamed_1:
        /*004e*/ 	.byte	0x61, 0x75, 0x74, 0x6f, 0x20, 0x63, 0x75, 0x74, 0x65, 0x3a, 0x3a, 0x61, 0x73, 0x5f, 0x70, 0x6f
        /* <DEDUP_REMOVED lines=27> */
        /*020e*/ 	.byte	0x3e, 0x3e, 0x3e, 0x3e, 0x3e, 0x5d, 0x00
	.type		__unnamed_2,@object
	.size		__unnamed_2,(.L_1 - __unnamed_2)
__unnamed_2:
        /* <DEDUP_REMOVED lines=29> */
.L_1:


//--------------------- .nv.shared._ZN7cutlass13device_kernelINS_4fmha6kernel28FmhaKernelTmaWarpSpecializedINS1_10collective30FmhaMainloopTmaWarpSpecializedINS_6half_tEffN4cute5tupleIJNS7_1CILi128EEENS9_ILi256EEENS9_ILi160EEEEEENS8_IJiNS9_ILi1EEENS8_IJiiEEEEEESG_SG_NS4_13DefaultFusionEJEEENS4_15FmhaFwdEpilogueIS6_fNS8_IJNS9_ILi64EEESC_SB_EEEEENS2_23IndividualTileSchedulerEJEEEEEvNT_6ParamsE --------------------------
	.section	.nv.shared._ZN7cutlass13device_kernelINS_4fmha6kernel28FmhaKernelTmaWarpSpecializedINS1_10collective30FmhaMainloopTmaWarpSpecializedINS_6half_tEffN4cute5tupleIJNS7_1CILi128EEENS9_ILi256EEENS9_ILi160EEEEEENS8_IJiNS9_ILi1EEENS8_IJiiEEEEEESG_SG_NS4_13DefaultFusionEJEEENS4_15FmhaFwdEpilogueIS6_fNS8_IJNS9_ILi64EEESC_SB_EEEEENS2_23IndividualTileSchedulerEJEEEEEvNT_6ParamsE,"aw",@nobits
	.sectionflags	@""
	.align	16
	.zero		1024


//--------------------- .nv.shared.reserved.0     --------------------------
	.section	.nv.shared.reserved.0,"aw",@nobits
	.weak		__nv_reservedSMEM_offset_0_alias
	.size		__nv_reservedSMEM_offset_0_alias, 0, 0
	.other		__nv_reservedSMEM_offset_0_alias,@"STO_CUDA_RESERVED_SHARED STV_DEFAULT"
__nv_reservedSMEM_offset_0_alias:
	.zero		0


//--------------------- .nv.global                --------------------------
	.section	.nv.global,"aw",@nobits
.nv.global:
	.type		_ZN39_INTERNAL_7a798f48_4_k_cu_953c67d0_27904cute1_E,@object
	.size		_ZN39_INTERNAL_7a798f48_4_k_cu_953c67d0_27904cute1_E,(_ZN39_INTERNAL_7a798f48_4_k_cu_953c67d0_27904cuda3std3__45__cpo6cbeginE - _ZN39_INTERNAL_7a798f48_4_k_cu_953c67d0_27904cute1_E)
_ZN39_INTERNAL_7a798f48_4_k_cu_953c67d0_27904cute1_E:
	.zero		1
	.type		_ZN39_INTERNAL_7a798f48_4_k_cu_953c67d0_27904cuda3std3__45__cpo6cbeginE,@object
	.size		_ZN39_INTERNAL_7a798f48_4_k_cu_953c67d0_27904cuda3std3__45__cpo6cbeginE,(_ZN39_INTERNAL_7a798f48_4_k_cu_953c67d0_27904cuda3std3__48in_placeE - _ZN39_INTERNAL_7a798f48_4_k_cu_953c67d0_27904cuda3std3__45__cpo6cbeginE)
_ZN39_INTERNAL_7a798f48_4_k_cu_953c67d0_27904cuda3std3__45__cpo6cbeginE:
	.zero		1
	.type		_ZN39_INTERNAL_7a798f48_4_k_cu_953c67d0_27904cuda3std3__48in_placeE,@object
	.size		_ZN39_INTERNAL_7a798f48_4_k_cu_953c67d0_27904cuda3std3__48in_placeE,(_ZN39_INTERNAL_7a798f48_4_k_cu_953c67d0_27904cuda3std6ranges3__45__cpo9iter_moveE - _ZN39_INTERNAL_7a798f48_4_k_cu_953c67d0_27904cuda3std3__48in_placeE)
_ZN39_INTERNAL_7a798f48_4_k_cu_953c67d0_27904cuda3std3__48in_placeE:
	.zero		1
	.type		_ZN39_INTERNAL_7a798f48_4_k_cu_953c67d0_27904cuda3std6ranges3__45__cpo9iter_moveE,@object
	.size		_ZN39_INTERNAL_7a798f48_4_k_cu_953c67d0_27904cuda3std6ranges3__45__cpo9iter_moveE,(_ZN39_INTERNAL_7a798f48_4_k_cu_953c67d0_27904cuda3std3__45__cpo5beginE - _ZN39_INTERNAL_7a798f48_4_k_cu_953c67d0_27904cuda3std6ranges3__45__cpo9iter_moveE)
_ZN39_INTERNAL_7a798f48_4_k_cu_953c67d0_27904cuda3std6ranges3__45__cpo9iter_moveE:
	.zero		1
	.type		_ZN39_INTERNAL_7a798f48_4_k_cu_953c67d0_27904cuda3std3__45__cpo5beginE,@object
	.size		_ZN39_INTERNAL_7a798f48_4_k_cu_953c67d0_27904cuda3std3__45__cpo5beginE,(_ZN39_INTERNAL_7a798f48_4_k_cu_953c67d0_27904cuda3std3__441_GLOBAL__N__7a798f48_4_k_cu_953c67d0_27906ignoreE - _ZN39_INTERNAL_7a798f48_4_k_cu_953c67d0_27904cuda3std3__45__cpo5beginE)
_ZN39_INTERNAL_7a798f48_4_k_cu_953c67d0_27904cuda3std3__45__cpo5beginE:
	.zero		1
	.type		_ZN39_INTERNAL_7a798f48_4_k_cu_953c67d0_27904cuda3std3__441_GLOBAL__N__7a798f48_4_k_cu_953c67d0_27906ignoreE,@object
	.size		_ZN39_INTERNAL_7a798f48_4_k_cu_953c67d0_27904cuda3std3__441_GLOBAL__N__7a798f48_4_k_cu_953c67d0_27906ignoreE,(_ZN39_INTERNAL_7a798f48_4_k_cu_953c67d0_27904cute7productE - _ZN39_INTERNAL_7a798f48_4_k_cu_953c67d0_27904cuda3std3__441_GLOBAL__N__7a798f48_4_k_cu_953c67d0_27906ignoreE)
_ZN39_INTERNAL_7a798f48_4_k_cu_953c67d0_27904cuda3std3__441_GLOBAL__N__7a798f48_4_k_cu_953c67d0_27906ignoreE:
	.zero		1
	.type		_ZN39_INTERNAL_7a798f48_4_k_cu_953c67d0_27904cute7productE,@object
	.size		_ZN39_INTERNAL_7a798f48_4_k_cu_953c67d0_27904cute7productE,(_ZN39_INTERNAL_7a798f48_4_k_cu_953c67d0_27904cuda3std3__45__cpo3endE - _ZN39_INTERNAL_7a798f48_4_k_cu_953c67d0_27904cute7productE)
_ZN39_INTERNAL_7a798f48_4_k_cu_953c67d0_27904cute7productE:
	.zero		1
	.type		_ZN39_INTERNAL_7a798f48_4_k_cu_953c67d0_27904cuda3std3__45__cpo3endE,@object
	.size		_ZN39_INTERNAL_7a798f48_4_k_cu_953c67d0_27904cuda3std3__45__cpo3endE,(_ZN39_INTERNAL_7a798f48_4_k_cu_953c67d0_27904cuda3std3__419piecewise_constructE - _ZN39_INTERNAL_7a798f48_4_k_cu_953c67d0_27904cuda3std3__45__cpo3endE)
_ZN39_INTERNAL_7a798f48_4_k_cu_953c67d0_27904cuda3std3__45__cpo3endE:
	.zero		1
	.type		_ZN39_INTERNAL_7a798f48_4_k_cu_953c67d0_27904cuda3std3__419piecewise_constructE,@object
	.size		_ZN39_INTERNAL_7a798f48_4_k_cu_953c67d0_27904cuda3std3__419piecewise_constructE,(_ZN39_INTERNAL_7a798f48_4_k_cu_953c67d0_27904cuda3std3__45__cpo4cendE - _ZN39_INTERNAL_7a798f48_4_k_cu_953c67d0_27904cuda3std3__419piecewise_constructE)
_ZN39_INTERNAL_7a798f48_4_k_cu_953c67d0_27904cuda3std3__419piecewise_constructE:
	.zero		1
	.type		_ZN39_INTERNAL_7a798f48_4_k_cu_953c67d0_27904cuda3std3__45__cpo4cendE,@object
	.size		_ZN39_INTERNAL_7a798f48_4_k_cu_953c67d0_27904cuda3std3__45__cpo4cendE,(_ZN39_INTERNAL_7a798f48_4_k_cu_953c67d0_27904cuda3std6ranges3__45__cpo4swapE - _ZN39_INTERNAL_7a798f48_4_k_cu_953c67d0_27904cuda3std3__45__cpo4cendE)
_ZN39_INTERNAL_7a798f48_4_k_cu_953c67d0_27904cuda3std3__45__cpo4cendE:
	.zero		1
	.type		_ZN39_INTERNAL_7a798f48_4_k_cu_953c67d0_27904cuda3std6ranges3__45__cpo4swapE,@object
	.size		_ZN39_INTERNAL_7a798f48_4_k_cu_953c67d0_27904cuda3std6ranges3__45__cpo4swapE,(.L_9 - _ZN39_INTERNAL_7a798f48_4_k_cu_953c67d0_27904cuda3std6ranges3__45__cpo4swapE)
_ZN39_INTERNAL_7a798f48_4_k_cu_953c67d0_27904cuda3std6ranges3__45__cpo4swapE:
	.zero		1
.L_9:


//--------------------- .nv.constant0._ZN7cutlass13device_kernelINS_4fmha6kernel28FmhaKernelTmaWarpSpecializedINS1_10collective30FmhaMainloopTmaWarpSpecializedINS_6half_tEffN4cute5tupleIJNS7_1CILi128EEENS9_ILi256EEENS9_ILi160EEEEEENS8_IJiNS9_ILi1EEENS8_IJiiEEEEEESG_SG_NS4_13DefaultFusionEJEEENS4_15FmhaFwdEpilogueIS6_fNS8_IJNS9_ILi64EEESC_SB_EEEEENS2_23IndividualTileSchedulerEJEEEEEvNT_6ParamsE --------------------------
	.section	.nv.constant0._ZN7cutlass13device_kernelINS_4fmha6kernel28FmhaKernelTmaWarpSpecializedINS1_10collective30FmhaMainloopTmaWarpSpecializedINS_6half_tEffN4cute5tupleIJNS7_1CILi128EEENS9_ILi256EEENS9_ILi160EEEEEENS8_IJiNS9_ILi1EEENS8_IJiiEEEEEESG_SG_NS4_13DefaultFusionEJEEENS4_15FmhaFwdEpilogueIS6_fNS8_IJNS9_ILi64EEESC_SB_EEEEENS2_23IndividualTileSchedulerEJEEEEEvNT_6ParamsE,"a",@progbits
	.sectionflags	@""
	.align	4
.nv.constant0._ZN7cutlass13device_kernelINS_4fmha6kernel28FmhaKernelTmaWarpSpecializedINS1_10collective30FmhaMainloopTmaWarpSpecializedINS_6half_tEffN4cute5tupleIJNS7_1CILi128EEENS9_ILi256EEENS9_ILi160EEEEEENS8_IJiNS9_ILi1EEENS8_IJiiEEEEEESG_SG_NS4_13DefaultFusionEJEEENS4_15FmhaFwdEpilogueIS6_fNS8_IJNS9_ILi64EEESC_SB_EEEEENS2_23IndividualTileSchedulerEJEEEEEvNT_6ParamsE:
	.zero		2688


//--------------------- SYMBOLS --------------------------

	.type		.nv.reservedSmem.offset0,@object
	.size		.nv.reservedSmem.offset0,0x4
	.type		__assertfail,@function
